	.target	sm_90a

	.elftype	@"ET_EXEC"


//--------------------- .note.nv.tkinfo           --------------------------
	.section	.note.nv.tkinfo,"",@"SHT_NOTE"
	.sectionflags	@"SHF_NOTE_NV_TKINFO"
	.tkinfo
        /*0018*/ 	.word	0x00000002
        /*0030*/ 	.string	""
        /*0030*/ 	.string	"ptxas"
        /*0030*/ 	.string	"Cuda compilation tools, release 13.0, V13.0.88"
        /*0030*/ 	.string	"Build cuda_13.0.r13.0/compiler.36424714_0"
        /*0030*/ 	.string	"-arch sm_90a -m 64 "



//--------------------- .note.nv.cuinfo           --------------------------
	.section	.note.nv.cuinfo,"",@"SHT_NOTE"
	.sectionflags	@"SHF_NOTE_NV_CUINFO"
        /*0018*/ 	.short	0x0002
        /*001a*/ 	.short	0x005a
        /*001c*/ 	.short	0x0082
	.zero		2


//--------------------- .nv.info                  --------------------------
	.section	.nv.info,"",@"SHT_CUDA_INFO"
	.align	4


	//----- nvinfo : EIATTR_REGCOUNT
	.align		4
        /*0000*/ 	.byte	0x04, 0x2f
        /*0002*/ 	.short	(.L_15 - .L_14)
	.align		4
.L_14:
        /*0004*/ 	.word	index@(_ZN7cutlass13device_kernelINS_4gemm6kernel13GemmUniversalIN4cute5tupleIJiiiiEEENS1_10collective13CollectiveMmaINS1_34MainloopSm90TmaGmmaWarpSpecializedILi5ENS5_IJNS4_1CILi1EEESB_SB_EEENS1_35KernelTmaWarpSpecializedCooperativeEEENS5_IJNSA_ILi256EEESF_NSA_ILi64EEEEEENS_10tfloat32_tENS5_IJlSB_lEEESI_SJ_NS4_8TiledMMAINS4_8MMA_AtomIJNS4_4SM904GMMA30MMA_64x256x8_F32TF32TF32_SS_TNILNSN_7ScaleInE1ELSP_1EEEEEENS4_6LayoutINS5_IJNSA_ILi2EEESB_SB_EEENS5_IJSB_NSA_ILi0EEESV_EEEEENS5_IJNS4_10UnderscoreESY_SY_EEEEENS4_13SM90_TMA_LOADENS4_14ComposedLayoutINS4_7SwizzleILi3ELi4ELi3EEENS4_18smem_ptr_flag_bitsILi32EEENSS_INS5_IJNSA_ILi8EEENSA_ILi32EEEEEENS5_IJS18_SB_EEEEEEEvNS4_8identityES11_S1C_vS1D_EENS_8epilogue10collective6detail29Sm90TmaWarpSpecializedAdapterINS1G_15DefaultEpilogueISI_SJ_SJ_NS1F_6thread17LinearCombinationISI_Li1EffLNS1K_9ScaleType4KindE0ELNS_15FloatRoundStyleE2ESI_EENS1_15EpilogueDefaultEEEEEvvEEEEvNT_6ParamsE)
        /*0008*/ 	.word	0x000000a8


	//----- nvinfo : EIATTR_FRAME_SIZE
	.align		4
.L_15:
        /*000c*/ 	.byte	0x04, 0x11
        /*000e*/ 	.short	(.L_17 - .L_16)
	.align		4
.L_16:
        /*0010*/ 	.word	index@(_ZN7cutlass13device_kernelINS_4gemm6kernel13GemmUniversalIN4cute5tupleIJiiiiEEENS1_10collective13CollectiveMmaINS1_34MainloopSm90TmaGmmaWarpSpecializedILi5ENS5_IJNS4_1CILi1EEESB_SB_EEENS1_35KernelTmaWarpSpecializedCooperativeEEENS5_IJNSA_ILi256EEESF_NSA_ILi64EEEEEENS_10tfloat32_tENS5_IJlSB_lEEESI_SJ_NS4_8TiledMMAINS4_8MMA_AtomIJNS4_4SM904GMMA30MMA_64x256x8_F32TF32TF32_SS_TNILNSN_7ScaleInE1ELSP_1EEEEEENS4_6LayoutINS5_IJNSA_ILi2EEESB_SB_EEENS5_IJSB_NSA_ILi0EEESV_EEEEENS5_IJNS4_10UnderscoreESY_SY_EEEEENS4_13SM90_TMA_LOADENS4_14ComposedLayoutINS4_7SwizzleILi3ELi4ELi3EEENS4_18smem_ptr_flag_bitsILi32EEENSS_INS5_IJNSA_ILi8EEENSA_ILi32EEEEEENS5_IJS18_SB_EEEEEEEvNS4_8identityES11_S1C_vS1D_EENS_8epilogue10collective6detail29Sm90TmaWarpSpecializedAdapterINS1G_15DefaultEpilogueISI_SJ_SJ_NS1F_6thread17LinearCombinationISI_Li1EffLNS1K_9ScaleType4KindE0ELNS_15FloatRoundStyleE2ESI_EENS1_15EpilogueDefaultEEEEEvvEEEEvNT_6ParamsE)
        /*0014*/ 	.word	0x00000cf8


	//----- nvinfo : EIATTR_MIN_STACK_SIZE
	.align		4
.L_17:
        /*0018*/ 	.byte	0x04, 0x12
        /*001a*/ 	.short	(.L_19 - .L_18)
	.align		4
.L_18:
        /*001c*/ 	.word	index@(_ZN7cutlass13device_kernelINS_4gemm6kernel13GemmUniversalIN4cute5tupleIJiiiiEEENS1_10collective13CollectiveMmaINS1_34MainloopSm90TmaGmmaWarpSpecializedILi5ENS5_IJNS4_1CILi1EEESB_SB_EEENS1_35KernelTmaWarpSpecializedCooperativeEEENS5_IJNSA_ILi256EEESF_NSA_ILi64EEEEEENS_10tfloat32_tENS5_IJlSB_lEEESI_SJ_NS4_8TiledMMAINS4_8MMA_AtomIJNS4_4SM904GMMA30MMA_64x256x8_F32TF32TF32_SS_TNILNSN_7ScaleInE1ELSP_1EEEEEENS4_6LayoutINS5_IJNSA_ILi2EEESB_SB_EEENS5_IJSB_NSA_ILi0EEESV_EEEEENS5_IJNS4_10UnderscoreESY_SY_EEEEENS4_13SM90_TMA_LOADENS4_14ComposedLayoutINS4_7SwizzleILi3ELi4ELi3EEENS4_18smem_ptr_flag_bitsILi32EEENSS_INS5_IJNSA_ILi8EEENSA_ILi32EEEEEENS5_IJS18_SB_EEEEEEEvNS4_8identityES11_S1C_vS1D_EENS_8epilogue10collective6detail29Sm90TmaWarpSpecializedAdapterINS1G_15DefaultEpilogueISI_SJ_SJ_NS1F_6thread17LinearCombinationISI_Li1EffLNS1K_9ScaleType4KindE0ELNS_15FloatRoundStyleE2ESI_EENS1_15EpilogueDefaultEEEEEvvEEEEvNT_6ParamsE)
        /*0020*/ 	.word	0x00000cf8
.L_19:


//--------------------- .nv.compat                --------------------------
	.section	.nv.compat,"",@"SHT_CUDA_COMPAT_INFO"
	.align	4
        /*0000*/ 	.byte	0x02, 0x09, 0x01, 0x00, 0x02, 0x02, 0x04, 0x00, 0x02, 0x05, 0x05, 0x00, 0x03, 0x07, 0x01, 0x01
        /*0010*/ 	.byte	0x02, 0x03, 0x01, 0x00, 0x02, 0x06, 0x01, 0x00, 0x04, 0x0b, 0x08, 0x00, 0x00, 0x00, 0x00, 0x00
        /*0020*/ 	.byte	0x00, 0x00, 0x00, 0x00


//--------------------- .nv.info._ZN7cutlass13device_kernelINS_4gemm6kernel13GemmUniversalIN4cute5tupleIJiiiiEEENS1_10collective13CollectiveMmaINS1_34MainloopSm90TmaGmmaWarpSpecializedILi5ENS5_IJNS4_1CILi1EEESB_SB_EEENS1_35KernelTmaWarpSpecializedCooperativeEEENS5_IJNSA_ILi256EEESF_NSA_ILi64EEEEEENS_10tfloat32_tENS5_IJlSB_lEEESI_SJ_NS4_8TiledMMAINS4_8MMA_AtomIJNS4_4SM904GMMA30MMA_64x256x8_F32TF32TF32_SS_TNILNSN_7ScaleInE1ELSP_1EEEEEENS4_6LayoutINS5_IJNSA_ILi2EEESB_SB_EEENS5_IJSB_NSA_ILi0EEESV_EEEEENS5_IJNS4_10UnderscoreESY_SY_EEEEENS4_13SM90_TMA_LOADENS4_14ComposedLayoutINS4_7SwizzleILi3ELi4ELi3EEENS4_18smem_ptr_flag_bitsILi32EEENSS_INS5_IJNSA_ILi8EEENSA_ILi32EEEEEENS5_IJS18_SB_EEEEEEEvNS4_8identityES11_S1C_vS1D_EENS_8epilogue10collective6detail29Sm90TmaWarpSpecializedAdapterINS1G_15DefaultEpilogueISI_SJ_SJ_NS1F_6thread17LinearCombinationISI_Li1EffLNS1K_9ScaleType4KindE0ELNS_15FloatRoundStyleE2ESI_EENS1_15EpilogueDefaultEEEEEvvEEEEvNT_6ParamsE --------------------------
	.section	.nv.info._ZN7cutlass13device_kernelINS_4gemm6kernel13GemmUniversalIN4cute5tupleIJiiiiEEENS1_10collective13CollectiveMmaINS1_34MainloopSm90TmaGmmaWarpSpecializedILi5ENS5_IJNS4_1CILi1EEESB_SB_EEENS1_35KernelTmaWarpSpecializedCooperativeEEENS5_IJNSA_ILi256EEESF_NSA_ILi64EEEEEENS_10tfloat32_tENS5_IJlSB_lEEESI_SJ_NS4_8TiledMMAINS4_8MMA_AtomIJNS4_4SM904GMMA30MMA_64x256x8_F32TF32TF32_SS_TNILNSN_7ScaleInE1ELSP_1EEEEEENS4_6LayoutINS5_IJNSA_ILi2EEESB_SB_EEENS5_IJSB_NSA_ILi0EEESV_EEEEENS5_IJNS4_10UnderscoreESY_SY_EEEEENS4_13SM90_TMA_LOADENS4_14ComposedLayoutINS4_7SwizzleILi3ELi4ELi3EEENS4_18smem_ptr_flag_bitsILi32EEENSS_INS5_IJNSA_ILi8EEENSA_ILi32EEEEEENS5_IJS18_SB_EEEEEEEvNS4_8identityES11_S1C_vS1D_EENS_8epilogue10collective6detail29Sm90TmaWarpSpecializedAdapterINS1G_15DefaultEpilogueISI_SJ_SJ_NS1F_6thread17LinearCombinationISI_Li1EffLNS1K_9ScaleType4KindE0ELNS_15FloatRoundStyleE2ESI_EENS1_15EpilogueDefaultEEEEEvvEEEEvNT_6ParamsE,"",@"SHT_CUDA_INFO"
	.sectionflags	@""
	.align	4


	//----- nvinfo : EIATTR_CUDA_API_VERSION
	.align		4
        /*0000*/ 	.byte	0x04, 0x37
        /*0002*/ 	.short	(.L_21 - .L_20)
.L_20:
        /*0004*/ 	.word	0x00000082


	//----- nvinfo : EIATTR_KPARAM_INFO
	.align		4
.L_21:
        /*0008*/ 	.byte	0x04, 0x17
        /*000a*/ 	.short	(.L_23 - .L_22)
.L_22:
        /*000c*/ 	.word	0x00000000
        /*0010*/ 	.short	0x0000
        /*0012*/ 	.short	0x0070
        /*0014*/ 	.byte	0x00, 0xf0, 0x01, 0x10


	//----- nvinfo : EIATTR_SPARSE_MMA_MASK
	.align		4
.L_23:
        /*0018*/ 	.byte	0x03, 0x50
        /*001a*/ 	.short	0x0000


	//----- nvinfo : EIATTR_MAXREG_COUNT
	.align		4
        /*001c*/ 	.byte	0x03, 0x1b
        /*001e*/ 	.short	0x00a8


	//----- nvinfo : EIATTR_NUM_BARRIERS
	.align		4
        /*0020*/ 	.byte	0x02, 0x4c
        /*0022*/ 	.byte	0x01
	.zero		1


	//----- nvinfo : EIATTR_EXTERNS
	.align		4
        /*0024*/ 	.byte	0x04, 0x0f
        /*0026*/ 	.short	(.L_25 - .L_24)


	//   ....[0]....
	.align		4
.L_24:
        /*0028*/ 	.word	index@(__assertfail)


	//----- nvinfo : EIATTR_ANNOTATIONS
	.align		4
.L_25:
        /*002c*/ 	.byte	0x04, 0x55
        /*002e*/ 	.short	(.L_27 - .L_26)


	//   ....[0]....
.L_26:
        /*0030*/ 	.word	0x00000001
        /*0034*/ 	.byte	0xc0, 0x06, 0x00, 0x00, 0x01, 0x00, 0x00, 0x00, 0xc0, 0x14, 0x00, 0x00, 0x01, 0x00, 0x00, 0x00
        /* <DEDUP_REMOVED lines=1381> */
        /*5694*/ 	.byte	0xf0, 0x23, 0x02, 0x00, 0x01, 0x00, 0x00, 0x00, 0x80, 0x25, 0x02, 0x00


	//----- nvinfo : EIATTR_MERCURY_ISA_VERSION
	.align		4
.L_27:
        /*56a0*/ 	.byte	0x03, 0x5f
        /*56a2*/ 	.short	0x0101


	//----- nvinfo : EIATTR_INT_WARP_WIDE_INSTR_OFFSETS
	.align		4
        /*56a4*/ 	.byte	0x04, 0x31
        /*56a6*/ 	.short	(.L_29 - .L_28)


	//   ....[0]....
.L_28:
        /*56a8*/ 	.word	0x00000520


	//   ....[1]....
        /*56ac*/ 	.word	0x00000530


	//   ....[2]....
        /*56b0*/ 	.word	0x000005c0


	//----- nvinfo : EIATTR_COOP_GROUP_MASK_REGIDS
	.align		4
.L_29:
        /*56b4*/ 	.byte	0x04, 0x29
        /*56b6*/ 	.short	(.L_31 - .L_30)


	//   ....[0]....
.L_30:
        /*56b8*/ 	.word	0xffffffff


	//   ....[1]....
        /*56bc*/ 	.word	0xffffffff


	//   ....[2]....
        /*56c0*/ 	.word	0xffffffff


	//   ....[3]....
        /*56c4*/ 	.word	0xffffffff


	//   ....[4]....
        /*56c8*/ 	.word	0xffffffff


	//----- nvinfo : EIATTR_COOP_GROUP_INSTR_OFFSETS
	.align		4
.L_31:
        /*56cc*/ 	.byte	0x04, 0x28
        /*56ce*/ 	.short	(.L_33 - .L_32)


	//   ....[0]....
.L_32:
        /*56d0*/ 	.word	0x00000070


	//   ....[1]....
        /*56d4*/ 	.word	0x00000080


	//   ....[2]....
        /*56d8*/ 	.word	0x000001a0


	//   ....[3]....
        /*56dc*/ 	.word	0x000003d0


	//   ....[4]....
        /*56e0*/ 	.word	0x00001180


	//----- nvinfo : EIATTR_REG_RECONFIG
	.align		4
.L_33:
        /*56e4*/ 	.byte	0x01, 0x54
	.zero		2


	//----- nvinfo : EIATTR_SYSCALL_OFFSETS
	.align		4
        /*56e8*/ 	.byte	0x04, 0x46
        /*56ea*/ 	.short	(.L_35 - .L_34)


	//   ....[0]....
.L_34:
        /*56ec*/ 	.word	0x00001330


	//----- nvinfo : EIATTR_MBARRIER_INSTR_OFFSETS
	.align		4
.L_35:
        /*56f0*/ 	.byte	0x04, 0x39
        /*56f2*/ 	.short	(.L_37 - .L_36)


	//   ....[0]....
.L_36:
        /*56f4*/ 	.word	0x00000320
        /*56f8*/ 	.word	0x000000ff
        /*56fc*/ 	.word	0x00000000
        /*5700*/ 	.short	0x0100
        /*5702*/ 	.byte	0x08
	.zero		1


	//   ....[1]....
        /*5704*/ 	.word	0x00000330
        /*5708*/ 	.word	0x000000ff
        /*570c*/ 	.word	0x00000028
        /*5710*/ 	.short	0x0100
        /*5712*/ 	.byte	0x08
	.zero		1


	//   ....[2]....
        /*5714*/ 	.word	0x00000340
        /*5718*/ 	.word	0x000000ff
        /*571c*/ 	.word	0x00000008
        /*5720*/ 	.short	0x0100
        /*5722*/ 	.byte	0x08
	.zero		1


	//   ....[3]....
        /*5724*/ 	.word	0x00000350
        /*5728*/ 	.word	0x000000ff
        /*572c*/ 	.word	0x00000030
        /*5730*/ 	.short	0x0100
        /*5732*/ 	.byte	0x08
	.zero		1


	//   ....[4]....
        /*5734*/ 	.word	0x00000360
        /*5738*/ 	.word	0x000000ff
        /*573c*/ 	.word	0x00000010
        /*5740*/ 	.short	0x0100
        /*5742*/ 	.byte	0x08
	.zero		1


	//   ....[5]....
        /*5744*/ 	.word	0x00000370
        /*5748*/ 	.word	0x000000ff
        /*574c*/ 	.word	0x00000038
        /*5750*/ 	.short	0x0100
        /*5752*/ 	.byte	0x08
	.zero		1


	//   ....[6]....
        /*5754*/ 	.word	0x00000380
        /*5758*/ 	.word	0x000000ff
        /*575c*/ 	.word	0x00000018
        /*5760*/ 	.short	0x0100
        /*5762*/ 	.byte	0x08
	.zero		1


	//   ....[7]....
        /*5764*/ 	.word	0x00000390
        /*5768*/ 	.word	0x000000ff
        /*576c*/ 	.word	0x00000040
        /*5770*/ 	.short	0x0100
        /*5772*/ 	.byte	0x08
	.zero		1


	//   ....[8]....
        /*5774*/ 	.word	0x000003a0
        /*5778*/ 	.word	0x000000ff
        /*577c*/ 	.word	0x00000020
        /*5780*/ 	.short	0x0100
        /*5782*/ 	.byte	0x08
	.zero		1


	//   ....[9]....
        /*5784*/ 	.word	0x000003b0
        /*5788*/ 	.word	0x000000ff
        /*578c*/ 	.word	0x00000048
        /*5790*/ 	.short	0x0100
        /*5792*/ 	.byte	0x08
	.zero		1


	//   ....[10]....
        /*5794*/ 	.word	0x00000630
        /*5798*/ 	.word	0x000000ff
        /*579c*/ 	.word	0x00000060
        /*57a0*/ 	.short	0x0100
        /*57a2*/ 	.byte	0x10
	.zero		1


	//   ....[11]....
        /*57a4*/ 	.word	0x000006d0
        /*57a8*/ 	.word	0x000000ff
        /*57ac*/ 	.word	0x00000068
        /*57b0*/ 	.short	0x0100
        /*57b2*/ 	.byte	0x10
	.zero		1


	//   ....[12]....
        /*57b4*/ 	.word	0x000013d0
        /*57b8*/ 	.word	0x00000003
        /*57bc*/ 	.word	0x00000000
        /*57c0*/ 	.short	0x010a
        /*57c2*/ 	.byte	0x3f
	.zero		1


	//   ....[13]....
        /*57c4*/ 	.word	0x00001410
        /*57c8*/ 	.word	0x00000003
        /*57cc*/ 	.word	0x00000000
        /*57d0*/ 	.short	0x010a
        /*57d2*/ 	.byte	0x3f
	.zero		1


	//   ....[14]....
        /*57d4*/ 	.word	0x00008a00
        /*57d8*/ 	.word	0x000000ff
        /*57dc*/ 	.word	0x00000000
        /*57e0*/ 	.short	0x010a
        /*57e2*/ 	.byte	0x0a
	.zero		1


	//   ....[15]....
        /*57e4*/ 	.word	0x00008a40
        /*57e8*/ 	.word	0x000000ff
        /*57ec*/ 	.word	0x00000000
        /*57f0*/ 	.short	0x010a
        /*57f2*/ 	.byte	0x0a
	.zero		1


	//   ....[16]....
        /*57f4*/ 	.word	0x00010af0
        /*57f8*/ 	.word	0x000000ff
        /*57fc*/ 	.word	0x00000000
        /*5800*/ 	.short	0x0101
        /*5802*/ 	.byte	0x08
	.zero		1


	//   ....[17]....
        /*5804*/ 	.word	0x00010d00
        /*5808*/ 	.word	0x000000ff
        /*580c*/ 	.word	0x00000000
        /*5810*/ 	.short	0x0101
        /*5812*/ 	.byte	0x06
	.zero		1


	//   ....[18]....
        /*5814*/ 	.word	0x000220b0
        /*5818*/ 	.word	0x0000000e
        /*581c*/ 	.word	0x00000028
        /*5820*/ 	.short	0x010a
        /*5822*/ 	.byte	0x3f
	.zero		1


	//   ....[19]....
        /*5824*/ 	.word	0x000224a0
        /*5828*/ 	.word	0x00000002
        /*582c*/ 	.word	0x00000068
        /*5830*/ 	.short	0x0101
        /*5832*/ 	.byte	0x3f
	.zero		1


	//   ....[20]....
        /*5834*/ 	.word	0x00022c90
        /*5838*/ 	.word	0x00000004
        /*583c*/ 	.word	0x00000000
        /*5840*/ 	.short	0x010a
        /*5842*/ 	.byte	0x3f
	.zero		1


	//   ....[21]....
        /*5844*/ 	.word	0x00022d20
        /*5848*/ 	.word	0x00000003
        /*584c*/ 	.word	0x00000000
        /*5850*/ 	.short	0x010a
        /*5852*/ 	.byte	0x3f
	.zero		1


	//   ....[22]....
        /*5854*/ 	.word	0x00022db0
        /*5858*/ 	.word	0x00000003
        /*585c*/ 	.word	0x00000000
        /*5860*/ 	.short	0x010a
        /*5862*/ 	.byte	0x3f
	.zero		1


	//   ....[23]....
        /*5864*/ 	.word	0x00022e40
        /*5868*/ 	.word	0x00000003
        /*586c*/ 	.word	0x00000000
        /*5870*/ 	.short	0x010a
        /*5872*/ 	.byte	0x3f
	.zero		1


	//   ....[24]....
        /*5874*/ 	.word	0x00022ed0
        /*5878*/ 	.word	0x00000003
        /*587c*/ 	.word	0x00000000
        /*5880*/ 	.short	0x010a
        /*5882*/ 	.byte	0x3f
	.zero		1


	//   ....[25]....
        /*5884*/ 	.word	0x00022f30
        /*5888*/ 	.word	0x00000003
        /*588c*/ 	.word	0x00000000
        /*5890*/ 	.short	0x010a
        /*5892*/ 	.byte	0x3f
	.zero		1


	//   ....[26]....
        /*5894*/ 	.word	0x00022f90
        /*5898*/ 	.word	0x00000004
        /*589c*/ 	.word	0x00000000
        /*58a0*/ 	.short	0x010a
        /*58a2*/ 	.byte	0x3f
	.zero		1


	//   ....[27]....
        /*58a4*/ 	.word	0x00023060
        /*58a8*/ 	.word	0x0000000e
        /*58ac*/ 	.word	0x00000028
        /*58b0*/ 	.short	0x010a
        /*58b2*/ 	.byte	0x3f
	.zero		1


	//   ....[28]....
        /*58b4*/ 	.word	0x00023130
        /*58b8*/ 	.word	0x00000004
        /*58bc*/ 	.word	0x00000000
        /*58c0*/ 	.short	0x010a
        /*58c2*/ 	.byte	0x3f
	.zero		1


	//   ....[29]....
        /*58c4*/ 	.word	0x00023180
        /*58c8*/ 	.word	0x00000003
        /*58cc*/ 	.word	0x00000000
        /*58d0*/ 	.short	0x010a
        /*58d2*/ 	.byte	0x3f
	.zero		1


	//   ....[30]....
        /*58d4*/ 	.word	0x000231d0
        /*58d8*/ 	.word	0x00000003
        /*58dc*/ 	.word	0x00000000
        /*58e0*/ 	.short	0x010a
        /*58e2*/ 	.byte	0x3f
	.zero		1


	//   ....[31]....
        /*58e4*/ 	.word	0x00023220
        /*58e8*/ 	.word	0x00000003
        /*58ec*/ 	.word	0x00000000
        /*58f0*/ 	.short	0x010a
        /*58f2*/ 	.byte	0x3f
	.zero		1


	//----- nvinfo : EIATTR_NUM_MBARRIERS
	.align		4
.L_37:
        /*58f4*/ 	.byte	0x03, 0x38
        /*58f6*/ 	.short	0x000c


	//----- nvinfo : EIATTR_EXIT_INSTR_OFFSETS
	.align		4
        /*58f8*/ 	.byte	0x04, 0x1c
        /*58fa*/ 	.short	(.L_39 - .L_38)


	//   ....[0]....
.L_38:
        /*58fc*/ 	.word	0x00000730


	//   ....[1]....
        /*5900*/ 	.word	0x000010a0


	//   ....[2]....
        /*5904*/ 	.word	0x00021640


	//   ....[3]....
        /*5908*/ 	.word	0x00021d40


	//   ....[4]....
        /*590c*/ 	.word	0x00022f20


	//----- nvinfo : EIATTR_MAX_THREADS
	.align		4
.L_39:
        /*5910*/ 	.byte	0x04, 0x05
        /*5912*/ 	.short	(.L_41 - .L_40)
.L_40:
        /*5914*/ 	.word	0x00000180
        /*5918*/ 	.word	0x00000001
        /*591c*/ 	.word	0x00000001


	//----- nvinfo : EIATTR_CRS_STACK_SIZE
	.align		4
.L_41:
        /*5920*/ 	.byte	0x04, 0x1e
        /*5922*/ 	.short	(.L_43 - .L_42)
.L_42:
        /*5924*/ 	.word	0x00000000


	//----- nvinfo : EIATTR_CBANK_PARAM_SIZE
	.align		4
.L_43:
        /*5928*/ 	.byte	0x03, 0x19
        /*592a*/ 	.short	0x0470


	//----- nvinfo : EIATTR_PARAM_CBANK
	.align		4
        /*592c*/ 	.byte	0x04, 0x0a
        /*592e*/ 	.short	(.L_45 - .L_44)
	.align		4
.L_44:
        /*5930*/ 	.word	index@(.nv.constant0._ZN7cutlass13device_kernelINS_4gemm6kernel13GemmUniversalIN4cute5tupleIJiiiiEEENS1_10collective13CollectiveMmaINS1_34MainloopSm90TmaGmmaWarpSpecializedILi5ENS5_IJNS4_1CILi1EEESB_SB_EEENS1_35KernelTmaWarpSpecializedCooperativeEEENS5_IJNSA_ILi256EEESF_NSA_ILi64EEEEEENS_10tfloat32_tENS5_IJlSB_lEEESI_SJ_NS4_8TiledMMAINS4_8MMA_AtomIJNS4_4SM904GMMA30MMA_64x256x8_F32TF32TF32_SS_TNILNSN_7ScaleInE1ELSP_1EEEEEENS4_6LayoutINS5_IJNSA_ILi2EEESB_SB_EEENS5_IJSB_NSA_ILi0EEESV_EEEEENS5_IJNS4_10UnderscoreESY_SY_EEEEENS4_13SM90_TMA_LOADENS4_14ComposedLayoutINS4_7SwizzleILi3ELi4ELi3EEENS4_18smem_ptr_flag_bitsILi32EEENSS_INS5_IJNSA_ILi8EEENSA_ILi32EEEEEENS5_IJS18_SB_EEEEEEEvNS4_8identityES11_S1C_vS1D_EENS_8epilogue10collective6detail29Sm90TmaWarpSpecializedAdapterINS1G_15DefaultEpilogueISI_SJ_SJ_NS1F_6thread17LinearCombinationISI_Li1EffLNS1K_9ScaleType4KindE0ELNS_15FloatRoundStyleE2ESI_EENS1_15EpilogueDefaultEEEEEvvEEEEvNT_6ParamsE)
        /*5934*/ 	.short	0x0210
        /*5936*/ 	.short	0x0470


	//----- nvinfo : EIATTR_SW_WAR
	.align		4
.L_45:
        /*5938*/ 	.byte	0x04, 0x36
        /*593a*/ 	.short	(.L_47 - .L_46)
.L_46:
        /*593c*/ 	.word	0x00000008
.L_47:


//--------------------- .nv.callgraph             --------------------------
	.section	.nv.callgraph,"",@"SHT_CUDA_CALLGRAPH"
	.align	4
	.sectionentsize	8
	.align		4
        /*0000*/ 	.word	0x00000000
	.align		4
        /*0004*/ 	.word	0xffffffff
	.align		4
        /*0008*/ 	.word	index@(_ZN7cutlass13device_kernelINS_4gemm6kernel13GemmUniversalIN4cute5tupleIJiiiiEEENS1_10collective13CollectiveMmaINS1_34MainloopSm90TmaGmmaWarpSpecializedILi5ENS5_IJNS4_1CILi1EEESB_SB_EEENS1_35KernelTmaWarpSpecializedCooperativeEEENS5_IJNSA_ILi256EEESF_NSA_ILi64EEEEEENS_10tfloat32_tENS5_IJlSB_lEEESI_SJ_NS4_8TiledMMAINS4_8MMA_AtomIJNS4_4SM904GMMA30MMA_64x256x8_F32TF32TF32_SS_TNILNSN_7ScaleInE1ELSP_1EEEEEENS4_6LayoutINS5_IJNSA_ILi2EEESB_SB_EEENS5_IJSB_NSA_ILi0EEESV_EEEEENS5_IJNS4_10UnderscoreESY_SY_EEEEENS4_13SM90_TMA_LOADENS4_14ComposedLayoutINS4_7SwizzleILi3ELi4ELi3EEENS4_18smem_ptr_flag_bitsILi32EEENSS_INS5_IJNSA_ILi8EEENSA_ILi32EEEEEENS5_IJS18_SB_EEEEEEEvNS4_8identityES11_S1C_vS1D_EENS_8epilogue10collective6detail29Sm90TmaWarpSpecializedAdapterINS1G_15DefaultEpilogueISI_SJ_SJ_NS1F_6thread17LinearCombinationISI_Li1EffLNS1K_9ScaleType4KindE0ELNS_15FloatRoundStyleE2ESI_EENS1_15EpilogueDefaultEEEEEvvEEEEvNT_6ParamsE)
	.align		4
        /*000c*/ 	.word	index@(__assertfail)
	.align		4
        /*0010*/ 	.word	0x00000000
	.align		4
        /*0014*/ 	.word	0xfffffffe
	.align		4
        /*0018*/ 	.word	0x00000000
	.align		4
        /*001c*/ 	.word	0xfffffffd
	.align		4
        /*0020*/ 	.word	0x00000000
	.align		4
        /*0024*/ 	.word	0xfffffffc


//--------------------- .nv.constant4             --------------------------
	.section	.nv.constant4,"a",@progbits
	.align	8
	.align		8
.nv.constant4:
        /*0000*/ 	.dword	__assertfail
	.align		8
        /*0008*/ 	.dword	__unnamed_1
	.align		8
        /*0010*/ 	.dword	_ZN39_INTERNAL_281c621e_4_k_cu_05576f27_65784cuda3std3__45__cpo5beginE
	.align		8
        /*0018*/ 	.dword	_ZN39_INTERNAL_281c621e_4_k_cu_05576f27_65784cuda3std3__45__cpo3endE
	.align		8
        /*0020*/ 	.dword	_ZN39_INTERNAL_281c621e_4_k_cu_05576f27_65784cuda3std3__45__cpo6cbeginE
	.align		8
        /*0028*/ 	.dword	_ZN39_INTERNAL_281c621e_4_k_cu_05576f27_65784cuda3std3__45__cpo4cendE
	.align		8
        /*0030*/ 	.dword	_ZN39_INTERNAL_281c621e_4_k_cu_05576f27_65784cuda3std3__441_GLOBAL__N__281c621e_4_k_cu_05576f27_65786ignoreE
	.align		8
        /*0038*/ 	.dword	_ZN39_INTERNAL_281c621e_4_k_cu_05576f27_65784cuda3std3__419piecewise_constructE
	.align		8
        /*0040*/ 	.dword	_ZN39_INTERNAL_281c621e_4_k_cu_05576f27_65784cuda3std3__48in_placeE
	.align		8
        /*0048*/ 	.dword	_ZN39_INTERNAL_281c621e_4_k_cu_05576f27_65784cuda3std6ranges3__45__cpo4swapE
	.align		8
        /*0050*/ 	.dword	_ZN39_INTERNAL_281c621e_4_k_cu_05576f27_65784cuda3std6ranges3__45__cpo9iter_moveE
	.align		8
        /*0058*/ 	.dword	_ZN39_INTERNAL_281c621e_4_k_cu_05576f27_65784cute7productE
	.align		8
        /*0060*/ 	.dword	_ZN39_INTERNAL_281c621e_4_k_cu_05576f27_65784cute1_E
	.align		8
        /*0068*/ 	.dword	$str$22
	.align		8
        /*0070*/ 	.dword	$str$23


//--------------------- .text._ZN7cutlass13device_kernelINS_4gemm6kernel13GemmUniversalIN4cute5tupleIJiiiiEEENS1_10collective13CollectiveMmaINS1_34MainloopSm90TmaGmmaWarpSpecializedILi5ENS5_IJNS4_1CILi1EEESB_SB_EEENS1_35KernelTmaWarpSpecializedCooperativeEEENS5_IJNSA_ILi256EEESF_NSA_ILi64EEEEEENS_10tfloat32_tENS5_IJlSB_lEEESI_SJ_NS4_8TiledMMAINS4_8MMA_AtomIJNS4_4SM904GMMA30MMA_64x256x8_F32TF32TF32_SS_TNILNSN_7ScaleInE1ELSP_1EEEEEENS4_6LayoutINS5_IJNSA_ILi2EEESB_SB_EEENS5_IJSB_NSA_ILi0EEESV_EEEEENS5_IJNS4_10UnderscoreESY_SY_EEEEENS4_13SM90_TMA_LOADENS4_14ComposedLayoutINS4_7SwizzleILi3ELi4ELi3EEENS4_18smem_ptr_flag_bitsILi32EEENSS_INS5_IJNSA_ILi8EEENSA_ILi32EEEEEENS5_IJS18_SB_EEEEEEEvNS4_8identityES11_S1C_vS1D_EENS_8epilogue10collective6detail29Sm90TmaWarpSpecializedAdapterINS1G_15DefaultEpilogueISI_SJ_SJ_NS1F_6thread17LinearCombinationISI_Li1EffLNS1K_9ScaleType4KindE0ELNS_15FloatRoundStyleE2ESI_EENS1_15EpilogueDefaultEEEEEvvEEEEvNT_6ParamsE --------------------------
	.section	.text._ZN7cutlass13device_kernelINS_4gemm6kernel13GemmUniversalIN4cute5tupleIJiiiiEEENS1_10collective13CollectiveMmaINS1_34MainloopSm90TmaGmmaWarpSpecializedILi5ENS5_IJNS4_1CILi1EEESB_SB_EEENS1_35KernelTmaWarpSpecializedCooperativeEEENS5_IJNSA_ILi256EEESF_NSA_ILi64EEEEEENS_10tfloat32_tENS5_IJlSB_lEEESI_SJ_NS4_8TiledMMAINS4_8MMA_AtomIJNS4_4SM904GMMA30MMA_64x256x8_F32TF32TF32_SS_TNILNSN_7ScaleInE1ELSP_1EEEEEENS4_6LayoutINS5_IJNSA_ILi2EEESB_SB_EEENS5_IJSB_NSA_ILi0EEESV_EEEEENS5_IJNS4_10UnderscoreESY_SY_EEEEENS4_13SM90_TMA_LOADENS4_14ComposedLayoutINS4_7SwizzleILi3ELi4ELi3EEENS4_18smem_ptr_flag_bitsILi32EEENSS_INS5_IJNSA_ILi8EEENSA_ILi32EEEEEENS5_IJS18_SB_EEEEEEEvNS4_8identityES11_S1C_vS1D_EENS_8epilogue10collective6detail29Sm90TmaWarpSpecializedAdapterINS1G_15DefaultEpilogueISI_SJ_SJ_NS1F_6thread17LinearCombinationISI_Li1EffLNS1K_9ScaleType4KindE0ELNS_15FloatRoundStyleE2ESI_EENS1_15EpilogueDefaultEEEEEvvEEEEvNT_6ParamsE,"ax",@progbits
	.align	128
.text._ZN7cutlass13device_kernelINS_4gemm6kernel13GemmUniversalIN4cute5tupleIJiiiiEEENS1_10collective13CollectiveMmaINS1_34MainloopSm90TmaGmmaWarpSpecializedILi5ENS5_IJNS4_1CILi1EEESB_SB_EEENS1_35KernelTmaWarpSpecializedCooperativeEEENS5_IJNSA_ILi256EEESF_NSA_ILi64EEEEEENS_10tfloat32_tENS5_IJlSB_lEEESI_SJ_NS4_8TiledMMAINS4_8MMA_AtomIJNS4_4SM904GMMA30MMA_64x256x8_F32TF32TF32_SS_TNILNSN_7ScaleInE1ELSP_1EEEEEENS4_6LayoutINS5_IJNSA_ILi2EEESB_SB_EEENS5_IJSB_NSA_ILi0EEESV_EEEEENS5_IJNS4_10UnderscoreESY_SY_EEEEENS4_13SM90_TMA_LOADENS4_14ComposedLayoutINS4_7SwizzleILi3ELi4ELi3EEENS4_18smem_ptr_flag_bitsILi32EEENSS_INS5_IJNSA_ILi8EEENSA_ILi32EEEEEENS5_IJS18_SB_EEEEEEEvNS4_8identityES11_S1C_vS1D_EENS_8epilogue10collective6detail29Sm90TmaWarpSpecializedAdapterINS1G_15DefaultEpilogueISI_SJ_SJ_NS1F_6thread17LinearCombinationISI_Li1EffLNS1K_9ScaleType4KindE0ELNS_15FloatRoundStyleE2ESI_EENS1_15EpilogueDefaultEEEEEvvEEEEvNT_6ParamsE:
        .type           _ZN7cutlass13device_kernelINS_4gemm6kernel13GemmUniversalIN4cute5tupleIJiiiiEEENS1_10collective13CollectiveMmaINS1_34MainloopSm90TmaGmmaWarpSpecializedILi5ENS5_IJNS4_1CILi1EEESB_SB_EEENS1_35KernelTmaWarpSpecializedCooperativeEEENS5_IJNSA_ILi256EEESF_NSA_ILi64EEEEEENS_10tfloat32_tENS5_IJlSB_lEEESI_SJ_NS4_8TiledMMAINS4_8MMA_AtomIJNS4_4SM904GMMA30MMA_64x256x8_F32TF32TF32_SS_TNILNSN_7ScaleInE1ELSP_1EEEEEENS4_6LayoutINS5_IJNSA_ILi2EEESB_SB_EEENS5_IJSB_NSA_ILi0EEESV_EEEEENS5_IJNS4_10UnderscoreESY_SY_EEEEENS4_13SM90_TMA_LOADENS4_14ComposedLayoutINS4_7SwizzleILi3ELi4ELi3EEENS4_18smem_ptr_flag_bitsILi32EEENSS_INS5_IJNSA_ILi8EEENSA_ILi32EEEEEENS5_IJS18_SB_EEEEEEEvNS4_8identityES11_S1C_vS1D_EENS_8epilogue10collective6detail29Sm90TmaWarpSpecializedAdapterINS1G_15DefaultEpilogueISI_SJ_SJ_NS1F_6thread17LinearCombinationISI_Li1EffLNS1K_9ScaleType4KindE0ELNS_15FloatRoundStyleE2ESI_EENS1_15EpilogueDefaultEEEEEvvEEEEvNT_6ParamsE,@function
        .size           _ZN7cutlass13device_kernelINS_4gemm6kernel13GemmUniversalIN4cute5tupleIJiiiiEEENS1_10collective13CollectiveMmaINS1_34MainloopSm90TmaGmmaWarpSpecializedILi5ENS5_IJNS4_1CILi1EEESB_SB_EEENS1_35KernelTmaWarpSpecializedCooperativeEEENS5_IJNSA_ILi256EEESF_NSA_ILi64EEEEEENS_10tfloat32_tENS5_IJlSB_lEEESI_SJ_NS4_8TiledMMAINS4_8MMA_AtomIJNS4_4SM904GMMA30MMA_64x256x8_F32TF32TF32_SS_TNILNSN_7ScaleInE1ELSP_1EEEEEENS4_6LayoutINS5_IJNSA_ILi2EEESB_SB_EEENS5_IJSB_NSA_ILi0EEESV_EEEEENS5_IJNS4_10UnderscoreESY_SY_EEEEENS4_13SM90_TMA_LOADENS4_14ComposedLayoutINS4_7SwizzleILi3ELi4ELi3EEENS4_18smem_ptr_flag_bitsILi32EEENSS_INS5_IJNSA_ILi8EEENSA_ILi32EEEEEENS5_IJS18_SB_EEEEEEEvNS4_8identityES11_S1C_vS1D_EENS_8epilogue10collective6detail29Sm90TmaWarpSpecializedAdapterINS1G_15DefaultEpilogueISI_SJ_SJ_NS1F_6thread17LinearCombinationISI_Li1EffLNS1K_9ScaleType4KindE0ELNS_15FloatRoundStyleE2ESI_EENS1_15EpilogueDefaultEEEEEvvEEEEvNT_6ParamsE,(.L_x_578 - _ZN7cutlass13device_kernelINS_4gemm6kernel13GemmUniversalIN4cute5tupleIJiiiiEEENS1_10collective13CollectiveMmaINS1_34MainloopSm90TmaGmmaWarpSpecializedILi5ENS5_IJNS4_1CILi1EEESB_SB_EEENS1_35KernelTmaWarpSpecializedCooperativeEEENS5_IJNSA_ILi256EEESF_NSA_ILi64EEEEEENS_10tfloat32_tENS5_IJlSB_lEEESI_SJ_NS4_8TiledMMAINS4_8MMA_AtomIJNS4_4SM904GMMA30MMA_64x256x8_F32TF32TF32_SS_TNILNSN_7ScaleInE1ELSP_1EEEEEENS4_6LayoutINS5_IJNSA_ILi2EEESB_SB_EEENS5_IJSB_NSA_ILi0EEESV_EEEEENS5_IJNS4_10UnderscoreESY_SY_EEEEENS4_13SM90_TMA_LOADENS4_14ComposedLayoutINS4_7SwizzleILi3ELi4ELi3EEENS4_18smem_ptr_flag_bitsILi32EEENSS_INS5_IJNSA_ILi8EEENSA_ILi32EEEEEENS5_IJS18_SB_EEEEEEEvNS4_8identityES11_S1C_vS1D_EENS_8epilogue10collective6detail29Sm90TmaWarpSpecializedAdapterINS1G_15DefaultEpilogueISI_SJ_SJ_NS1F_6thread17LinearCombinationISI_Li1EffLNS1K_9ScaleType4KindE0ELNS_15FloatRoundStyleE2ESI_EENS1_15EpilogueDefaultEEEEEvvEEEEvNT_6ParamsE)
        .other          _ZN7cutlass13device_kernelINS_4gemm6kernel13GemmUniversalIN4cute5tupleIJiiiiEEENS1_10collective13CollectiveMmaINS1_34MainloopSm90TmaGmmaWarpSpecializedILi5ENS5_IJNS4_1CILi1EEESB_SB_EEENS1_35KernelTmaWarpSpecializedCooperativeEEENS5_IJNSA_ILi256EEESF_NSA_ILi64EEEEEENS_10tfloat32_tENS5_IJlSB_lEEESI_SJ_NS4_8TiledMMAINS4_8MMA_AtomIJNS4_4SM904GMMA30MMA_64x256x8_F32TF32TF32_SS_TNILNSN_7ScaleInE1ELSP_1EEEEEENS4_6LayoutINS5_IJNSA_ILi2EEESB_SB_EEENS5_IJSB_NSA_ILi0EEESV_EEEEENS5_IJNS4_10UnderscoreESY_SY_EEEEENS4_13SM90_TMA_LOADENS4_14ComposedLayoutINS4_7SwizzleILi3ELi4ELi3EEENS4_18smem_ptr_flag_bitsILi32EEENSS_INS5_IJNSA_ILi8EEENSA_ILi32EEEEEENS5_IJS18_SB_EEEEEEEvNS4_8identityES11_S1C_vS1D_EENS_8epilogue10collective6detail29Sm90TmaWarpSpecializedAdapterINS1G_15DefaultEpilogueISI_SJ_SJ_NS1F_6thread17LinearCombinationISI_Li1EffLNS1K_9ScaleType4KindE0ELNS_15FloatRoundStyleE2ESI_EENS1_15EpilogueDefaultEEEEEvvEEEEvNT_6ParamsE,@"STO_CUDA_ENTRY STV_DEFAULT"
_ZN7cutlass13device_kernelINS_4gemm6kernel13GemmUniversalIN4cute5tupleIJiiiiEEENS1_10collective13CollectiveMmaINS1_34MainloopSm90TmaGmmaWarpSpecializedILi5ENS5_IJNS4_1CILi1EEESB_SB_EEENS1_35KernelTmaWarpSpecializedCooperativeEEENS5_IJNSA_ILi256EEESF_NSA_ILi64EEEEEENS_10tfloat32_tENS5_IJlSB_lEEESI_SJ_NS4_8TiledMMAINS4_8MMA_AtomIJNS4_4SM904GMMA30MMA_64x256x8_F32TF32TF32_SS_TNILNSN_7ScaleInE1ELSP_1EEEEEENS4_6LayoutINS5_IJNSA_ILi2EEESB_SB_EEENS5_IJSB_NSA_ILi0EEESV_EEEEENS5_IJNS4_10UnderscoreESY_SY_EEEEENS4_13SM90_TMA_LOADENS4_14ComposedLayoutINS4_7SwizzleILi3ELi4ELi3EEENS4_18smem_ptr_flag_bitsILi32EEENSS_INS5_IJNSA_ILi8EEENSA_ILi32EEEEEENS5_IJS18_SB_EEEEEEEvNS4_8identityES11_S1C_vS1D_EENS_8epilogue10collective6detail29Sm90TmaWarpSpecializedAdapterINS1G_15DefaultEpilogueISI_SJ_SJ_NS1F_6thread17LinearCombinationISI_Li1EffLNS1K_9ScaleType4KindE0ELNS_15FloatRoundStyleE2ESI_EENS1_15EpilogueDefaultEEEEEvvEEEEvNT_6ParamsE:
[----:B------:R-:W0:Y:S02]  /*0000*/  LDC R1, c[0x0][0x28] ;  /* 0x00000a00ff017b82 */ /* 0x000e240000000800 */
[----:B0-----:R-:W-:Y:S01]  /*0010*/  VIADD R1, R1, 0xfffff308 ;  /* 0xfffff30801017836 */ /* 0x001fe20000000000 */
[----:B------:R-:W0:Y:S01]  /*0020*/  S2R R2, SR_TID.X ;  /* 0x0000000000027919 */ /* 0x000e220000002100 */
[----:B------:R-:W-:Y:S01]  /*0030*/  ELECT P0, URZ, PT ;  /* 0x00000000003f782f */ /* 0x000fe20003800000 */
[----:B------:R-:W-:Y:S01]  /*0040*/  BSSY B0, `(.L_x_0) ;  /* 0x0000015000007945 */ /* 0x000fe20003800000 */
[--C-:B0-----:R-:W-:Y:S02]  /*0050*/  SHF.R.U32.HI R0, RZ, 0x5, R2.reuse ;  /* 0x00000005ff007819 */ /* 0x101fe40000011602 */
[----:B------:R-:W-:-:S03]  /*0060*/  SHF.R.U32.HI R162, RZ, 0x7, R2 ;  /* 0x00000007ffa27819 */ /* 0x000fc60000011602 */
[----:B------:R-:W0:Y:S04]  /*0070*/  SHFL.IDX PT, R3, R0, RZ, 0x1f ;  /* 0x00001fff00037589 */ /* 0x000e2800000e0000 */
[----:B------:R-:W1:Y:S01]  /*0080*/  SHFL.IDX PT, R2, R162, RZ, 0x1f ;  /* 0x00001fffa2027589 */ /* 0x000e6200000e0000 */
[----:B0-----:R-:W-:Y:S02]  /*0090*/  R2UR UR10, R3 ;  /* 0x00000000030a72ca */ /* 0x001fe400000e0000 */
[----:B-1----:R-:W-:-:S11]  /*00a0*/  R2UR UR5, R2 ;  /* 0x00000000020572ca */ /* 0x002fd600000e0000 */
[----:B------:R-:W-:Y:S02]  /*00b0*/  USHF.R.S32.HI UR4, URZ, 0x1f, UR10 ;  /* 0x0000001f3f047899 */ /* 0x000fe4000801140a */
[----:B------:R-:W-:Y:S02]  /*00c0*/  ISETP.NE.OR P0, PT, RZ, UR10, !P0 ;  /* 0x0000000aff007c0c */ /* 0x000fe4000c705670 */
[----:B------:R-:W-:-:S04]  /*00d0*/  ULEA.HI UR4, UR4, UR10, URZ, 0x2 ;  /* 0x0000000a04047291 */ /* 0x000fc8000f8f103f */
[----:B------:R-:W-:-:S04]  /*00e0*/  ULOP3.LUT UR4, UR4, 0xfffffffc, URZ, 0xc0, !UPT ;  /* 0xfffffffc04047892 */ /* 0x000fc8000f8ec03f */
[----:B------:R-:W-:-:S03]  /*00f0*/  UIADD3 UR10, UR10, -UR4, URZ ;  /* 0x800000040a0a7290 */ /* 0x000fc6000fffe03f */
[----:B------:R-:W-:Y:S09]  /*0100*/  @P0 BRA `(.L_x_1) ;  /* 0x0000000000200947 */ /* 0x000ff20003800000 */
[----:B------:R-:W-:Y:S02]  /*0110*/  ULDC.64 UR6, c[0x0][0x198] ;  /* 0x0000660000067ab9 */ /* 0x000fe40000000a00 */
[----:B------:R-:W-:Y:S02]  /*0120*/  UIADD3 UR8, UP0, UR6, 0xf0, URZ ;  /* 0x000000f006087890 */ /* 0x000fe4000ff1e03f */
[----:B------:R-:W-:Y:S02]  /*0130*/  UIADD3 UR6, UP1, UR6, 0x1f0, URZ ;  /* 0x000001f006067890 */ /* 0x000fe4000ff3e03f */
[----:B------:R-:W-:Y:S02]  /*0140*/  UIADD3.X UR9, URZ, UR7, URZ, UP0, !UPT ;  /* 0x000000073f097290 */ /* 0x000fe400087fe43f */
[----:B------:R-:W-:-:S07]  /*0150*/  UIADD3.X UR7, URZ, UR7, URZ, UP1, !UPT ;  /* 0x000000073f077290 */ /* 0x000fce0008ffe43f */
[----:B------:R0:W-:Y:S02]  /*0160*/  UTMACCTL.PF [UR8] ;  /* 0x00000000080079b9 */ /* 0x0001e40008040000 */
[----:B------:R0:W-:Y:S02]  /*0170*/  UTMACCTL.PF [UR6] ;  /* 0x00000000060079b9 */ /* 0x0001e40008040000 */
[----:B0-----:R-:W-:Y:S01]  /*0180*/  NOP ;  /* 0x0000000000007918 */ /* 0x001fe20000000000 */
.L_x_1:
[----:B------:R-:W-:Y:S05]  /*0190*/  BSYNC B0 ;  /* 0x0000000000007941 */ /* 0x000fea0003800000 */
.L_x_0:
[----:B------:R-:W0:Y:S01]  /*01a0*/  SHFL.IDX PT, R2, R0, RZ, 0x1f ;  /* 0x00001fff00027589 */ /* 0x000e2200000e0000 */
[----:B------:R-:W-:Y:S01]  /*01b0*/  UISETP.NE.AND UP0, UPT, UR10, 0x3, UPT ;  /* 0x000000030a00788c */ /* 0x000fe2000bf05270 */
[----:B------:R-:W-:Y:S01]  /*01c0*/  ISETP.NE.AND P1, PT, RZ, UR5, PT ;  /* 0x00000005ff007c0c */ /* 0x000fe2000bf25270 */
[----:B------:R-:W-:Y:S02]  /*01d0*/  UIADD3 UR18, UR5, -0x1, URZ ;  /* 0xffffffff05127890 */ /* 0x000fe4000fffe03f */
[----:B------:R-:W-:Y:S02]  /*01e0*/  UISETP.EQ.OR UP0, UPT, UR10, URZ, !UP0 ;  /* 0x0000003f0a00728c */ /* 0x000fe4000c702670 */
[----:B------:R-:W-:Y:S02]  /*01f0*/  UISETP.GE.U32.AND UP1, UPT, UR18, 0x2, UPT ;  /* 0x000000021200788c */ /* 0x000fe4000bf26070 */
[----:B------:R-:W-:-:S04]  /*0200*/  UISETP.EQ.AND UP0, UPT, UR5, URZ, UP0 ;  /* 0x0000003f0500728c */ /* 0x000fc80008702270 */
[----:B------:R-:W-:-:S04]  /*0210*/  USEL UR38, URZ, 0x1, !UP0 ;  /* 0x000000013f267887 */ /* 0x000fc8000c000000 */
[----:B------:R-:W-:Y:S01]  /*0220*/  USEL UR38, UR38, 0x2, UP1 ;  /* 0x0000000226267887 */ /* 0x000fe20008800000 */
[----:B0-----:R-:W-:-:S13]  /*0230*/  ISETP.NE.AND P0, PT, R2, RZ, PT ;  /* 0x000000ff0200720c */ /* 0x001fda0003f05270 */
[----:B------:R-:W-:Y:S05]  /*0240*/  @P0 BRA `(.L_x_2) ;  /* 0x0000000000600947 */ /* 0x000fea0003800000 */
[----:B------:R-:W0:Y:S01]  /*0250*/  S2UR UR8, SR_CgaCtaId ;  /* 0x00000000000879c3 */ /* 0x000e220000008800 */
[----:B------:R-:W-:Y:S01]  /*0260*/  UMOV UR4, 0x400 ;  /* 0x0000040000047882 */ /* 0x000fe20000000000 */
[----:B------:R-:W-:Y:S01]  /*0270*/  UMOV UR5, 0x1 ;  /* 0x0000000100057882 */ /* 0x000fe20000000000 */
[----:B------:R-:W-:Y:S01]  /*0280*/  UMOV UR6, 0x100 ;  /* 0x0000010000067882 */ /* 0x000fe20000000000 */
[----:B------:R-:W-:Y:S01]  /*0290*/  ELECT P0, URZ, PT ;  /* 0x00000000003f782f */ /* 0x000fe20003800000 */
[----:B------:R-:W-:-:S04]  /*02a0*/  UIADD3 UR6, -UR6, 0x100000, URZ ;  /* 0x0010000006067890 */ /* 0x000fc8000fffe13f */
[----:B------:R-:W-:Y:S02]  /*02b0*/  USHF.L.U32 UR7, UR6, 0xb, URZ ;  /* 0x0000000b06077899 */ /* 0x000fe4000800063f */
[----:B------:R-:W-:Y:S02]  /*02c0*/  USHF.L.U32 UR6, UR6, 0x1, URZ ;  /* 0x0000000106067899 */ /* 0x000fe4000800063f */
[----:B0-----:R-:W-:Y:S02]  /*02d0*/  ULEA UR8, UR8, UR4, 0x18 ;  /* 0x0000000408087291 */ /* 0x001fe4000f8ec03f */
[----:B------:R-:W-:-:S04]  /*02e0*/  UIADD3 UR4, -UR5, 0x100000, URZ ;  /* 0x0010000005047890 */ /* 0x000fc8000fffe13f */
[----:B------:R-:W-:Y:S02]  /*02f0*/  USHF.L.U32 UR5, UR4, 0xb, URZ ;  /* 0x0000000b04057899 */ /* 0x000fe4000800063f */
[----:B------:R-:W-:Y:S01]  /*0300*/  USHF.L.U32 UR4, UR4, 0x1, URZ ;  /* 0x0000000104047899 */ /* 0x000fe2000800063f */
[----:B------:R-:W0:Y:S11]  /*0310*/  FENCE.VIEW.ASYNC.S ;  /* 0x00000000000073c6 */ /* 0x000e360000000000 */
[----:B0-----:R0:W1:Y:S01]  /*0320*/  SYNCS.EXCH.64 URZ, [UR8], UR4 ;  /* 0x00000004083f75b2 */ /* 0x0010620008000100 */
[----:B------:R0:W2:Y:S01]  /*0330*/  SYNCS.EXCH.64 URZ, [UR8+0x28], UR6 ;  /* 0x00002806083f75b2 */ /* 0x0000a20008000100 */
[----:B------:R0:W3:Y:S01]  /*0340*/  SYNCS.EXCH.64 URZ, [UR8+0x8], UR4 ;  /* 0x00000804083f75b2 */ /* 0x0000e20008000100 */
[----:B------:R0:W4:Y:S01]  /*0350*/  SYNCS.EXCH.64 URZ, [UR8+0x30], UR6 ;  /* 0x00003006083f75b2 */ /* 0x0001220008000100 */
[----:B------:R0:W0:Y:S01]  /*0360*/  SYNCS.EXCH.64 URZ, [UR8+0x10], UR4 ;  /* 0x00001004083f75b2 */ /* 0x0000220008000100 */
[----:B------:R0:W0:Y:S01]  /*0370*/  SYNCS.EXCH.64 URZ, [UR8+0x38], UR6 ;  /* 0x00003806083f75b2 */ /* 0x0000220008000100 */
[----:B------:R0:W0:Y:S01]  /*0380*/  SYNCS.EXCH.64 URZ, [UR8+0x18], UR4 ;  /* 0x00001804083f75b2 */ /* 0x0000220008000100 */
[----:B------:R0:W0:Y:S01]  /*0390*/  SYNCS.EXCH.64 URZ, [UR8+0x40], UR6 ;  /* 0x00004006083f75b2 */ /* 0x0000220008000100 */
[----:B------:R0:W0:Y:S01]  /*03a0*/  SYNCS.EXCH.64 URZ, [UR8+0x20], UR4 ;  /* 0x00002004083f75b2 */ /* 0x0000220008000100 */
[----:B------:R0:W0:Y:S01]  /*03b0*/  SYNCS.EXCH.64 URZ, [UR8+0x48], UR6 ;  /* 0x00004806083f75b2 */ /* 0x0000220008000100 */
[----:B------:R-:W-:Y:S01]  /*03c0*/  NOP ;  /* 0x0000000000007918 */ /* 0x000fe20000000000 */
.L_x_2:
[----:B------:R-:W5:Y:S01]  /*03d0*/  SHFL.IDX PT, R0, R0, RZ, 0x1f ;  /* 0x00001fff00007589 */ /* 0x000f6200000e0000 */
[----:B------:R-:W-:Y:S01]  /*03e0*/  ELECT P0, URZ, PT ;  /* 0x00000000003f782f */ /* 0x000fe20003800000 */
[----:B------:R-:W1:Y:S01]  /*03f0*/  S2UR UR17, SR_CTAID.Y ;  /* 0x00000000001179c3 */ /* 0x000e620000002600 */
[----:B0-----:R-:W-:Y:S01]  /*0400*/  ULDC UR5, c[0x0][0x65c] ;  /* 0x0001970000057ab9 */ /* 0x001fe20000000800 */
[----:B------:R-:W-:Y:S01]  /*0410*/  UMOV UR12, 0x20 ;  /* 0x00000020000c7882 */ /* 0x000fe20000000000 */
[----:B------:R-:W-:Y:S01]  /*0420*/  UISETP.NE.AND UP2, UPT, UR5, 0x1, UPT ;  /* 0x000000010500788c */ /* 0x000fe2000bf45270 */
[----:B------:R-:W-:Y:S01]  /*0430*/  NOP ;  /* 0x0000000000007918 */ /* 0x000fe20000000000 */
[----:B------:R-:W-:Y:S02]  /*0440*/  NOP ;  /* 0x0000000000007918 */ /* 0x000fe40000000000 */
[----:B------:R-:W-:Y:S01]  /*0450*/  UP2UR UR39, UPR, URZ, 0x4 ;  /* 0x000000043f277883 */ /* 0x000fe20008000000 */
[----:B------:R-:W0:Y:S01]  /*0460*/  S2UR UR4, SR_CTAID.X ;  /* 0x00000000000479c3 */ /* 0x000e220000002500 */
[----:B------:R-:W-:-:S02]  /*0470*/  PLOP3.LUT P3, PT, PT, PT, UP2, 0x80, 0x0 ;  /* 0x000000000000781c */ /* 0x000fc40003f6f028 */
[----:B------:R-:W-:Y:S02]  /*0480*/  PLOP3.LUT P2, PT, PT, PT, UP2, 0x80, 0x0 ;  /* 0x000000000000781c */ /* 0x000fe40003f4f028 */
[----:B------:R-:W-:Y:S01]  /*0490*/  PLOP3.LUT P4, PT, PT, PT, UP2, 0x80, 0x0 ;  /* 0x000000000000781c */ /* 0x000fe20003f8f028 */
[----:B------:R-:W-:Y:S01]  /*04a0*/  @UP2 ULDC UR14, c[0x0][0x10] ;  /* 0x00000400000e2ab9 */ /* 0x000fe20000000800 */
[----:B------:R-:W-:Y:S01]  /*04b0*/  @UP2 UMOV UR9, URZ ;  /* 0x0000003f00092c82 */ /* 0x000fe20008000000 */
[----:B------:R-:W-:Y:S01]  /*04c0*/  @!UP2 ULDC UR11, c[0x0][0xc] ;  /* 0x00000300000baab9 */ /* 0x000fe20000000800 */
[----:B-----5:R-:W-:Y:S01]  /*04d0*/  ISETP.NE.OR P0, PT, R0, RZ, !P0 ;  /* 0x000000ff0000720c */ /* 0x020fe20004705670 */
[----:B-1----:R-:W-:Y:S02]  /*04e0*/  @UP2 UMOV UR7, UR17 ;  /* 0x0000001100072c82 */ /* 0x002fe40008000000 */
[----:B------:R-:W-:Y:S01]  /*04f0*/  @UP2 UMOV UR8, UR7 ;  /* 0x0000000700082c82 */ /* 0x000fe20008000000 */
[----:B------:R-:W-:Y:S01]  /*0500*/  @!UP2 UMOV UR7, UR17 ;  /* 0x000000110007ac82 */ /* 0x000fe20008000000 */
[----:B0-----:R-:W-:-:S08]  /*0510*/  @UP2 UIMAD.WIDE.U32 UR14, UR4, UR14, UR8 ;  /* 0x0000000e040e22a5 */ /* 0x001fd0000f8e0008 */
[----:B------:R-:W-:Y:S01]  /*0520*/  VOTEU.ALL UP0, P0 ;  /* 0x00000000003f7886 */ /* 0x000fe20000000000 */
[----:B------:R-:W-:Y:S01]  /*0530*/  VOTEU.ALL UP1, P0 ;  /* 0x00000000003f7886 */ /* 0x000fe20000020000 */
[----:B------:R-:W-:-:S03]  /*0540*/  IMAD.U32 R2, RZ, RZ, UR14 ;  /* 0x0000000eff027e24 */ /* 0x000fc6000f8e00ff */
[----:B------:R-:W0:Y:S01]  /*0550*/  @!UP0 S2UR UR6, SR_CgaCtaId ;  /* 0x00000000000689c3 */ /* 0x000e220000008800 */
[----:B------:R-:W-:Y:S01]  /*0560*/  @!UP0 UMOV UR5, 0x400 ;  /* 0x0000040000058882 */ /* 0x000fe20000000000 */
[----:B------:R-:W-:-:S04]  /*0570*/  @!UP0 UIADD3 UR12, -UR12, 0x100000, URZ ;  /* 0x001000000c0c8890 */ /* 0x000fc8000fffe13f */
[----:B------:R-:W-:Y:S02]  /*0580*/  @!UP0 USHF.L.U32 UR13, UR12, 0xb, URZ ;  /* 0x0000000b0c0d8899 */ /* 0x000fe4000800063f */
[----:B------:R-:W-:Y:S01]  /*0590*/  @!UP0 USHF.L.U32 UR12, UR12, 0x1, URZ ;  /* 0x000000010c0c8899 */ /* 0x000fe2000800063f */
[----:B------:R-:W-:Y:S01]  /*05a0*/  IMAD.U32 R3, RZ, RZ, UR15 ;  /* 0x0000000fff037e24 */ /* 0x000fe2000f8e00ff */
[----:B0-----:R-:W-:Y:S01]  /*05b0*/  @!UP0 ULEA UR16, UR6, UR5, 0x18 ;  /* 0x0000000506108291 */ /* 0x001fe2000f8ec03f */
[----:B------:R-:W-:Y:S01]  /*05c0*/  VOTEU.ALL UP0, P0 ;  /* 0x00000000003f7886 */ /* 0x000fe20000000000 */
[----:B------:R-:W-:Y:S01]  /*05d0*/  PLOP3.LUT P0, PT, PT, PT, UP2, 0x80, 0x0 ;  /* 0x000000000000781c */ /* 0x000fe20003f0f028 */
[----:B------:R-:W-:Y:S01]  /*05e0*/  UMOV UR5, URZ ;  /* 0x0000003f00057c82 */ /* 0x000fe20008000000 */
[----:B------:R-:W-:Y:S01]  /*05f0*/  @UP2 UMOV UR6, URZ ;  /* 0x0000003f00062c82 */ /* 0x000fe20008000000 */
[----:B------:R-:W-:Y:S02]  /*0600*/  @!UP2 UIMAD.WIDE.U32 UR8, UR11, UR7, UR4 ;  /* 0x000000070b08a2a5 */ /* 0x000fe4000f8e0004 */
[----:B------:R-:W-:Y:S01]  /*0610*/  @UP2 UIADD3 UR6, UR15, UR6, URZ ;  /* 0x000000060f062290 */ /* 0x000fe2000fffe03f */
[----:B------:R-:W0:Y:S04]  /*0620*/  FENCE.VIEW.ASYNC.S ;  /* 0x00000000000073c6 */ /* 0x000e280000000000 */
[----:B0-----:R0:W2:Y:S01]  /*0630*/  @!UP0 SYNCS.EXCH.64 URZ, [UR16+0x60], UR12 ;  /* 0x0000600c103f85b2 */ /* 0x0010a20008000100 */
[----:B------:R-:W-:Y:S01]  /*0640*/  IMAD.U32 R5, RZ, RZ, UR9 ;  /* 0x00000009ff057e24 */ /* 0x000fe2000f8e00ff */
[----:B------:R-:W-:Y:S01]  /*0650*/  MOV R4, UR8 ;  /* 0x0000000800047c02 */ /* 0x000fe20008000f00 */
[----:B------:R-:W-:Y:S01]  /*0660*/  @P2 IMAD.U32 R17, RZ, RZ, UR6 ;  /* 0x00000006ff112e24 */ /* 0x000fe2000f8e00ff */
[----:B------:R-:W-:Y:S01]  /*0670*/  @P0 MOV R6, R2 ;  /* 0x0000000200060202 */ /* 0x000fe20000000f00 */
[----:B------:R-:W-:-:S02]  /*0680*/  IMAD.U32 R2, RZ, RZ, UR8 ;  /* 0x00000008ff027e24 */ /* 0x000fc4000f8e00ff */
[----:B------:R-:W-:Y:S02]  /*0690*/  IMAD.U32 R3, RZ, RZ, UR9 ;  /* 0x00000009ff037e24 */ /* 0x000fe4000f8e00ff */
[----:B------:R-:W-:Y:S02]  /*06a0*/  @!P3 IMAD.MOV.U32 R6, RZ, RZ, R2 ;  /* 0x000000ffff06b224 */ /* 0x000fe400078e0002 */
[----:B------:R-:W-:-:S03]  /*06b0*/  @!P4 IMAD.MOV.U32 R17, RZ, RZ, R5 ;  /* 0x000000ffff11c224 */ /* 0x000fc600078e0005 */
[----:B------:R0:W-:Y:S01]  /*06c0*/  STL [R1+0x200], R6 ;  /* 0x0002000601007387 */ /* 0x0001e20000100800 */
[----:B------:R0:W2:Y:S01]  /*06d0*/  @!UP1 SYNCS.EXCH.64 URZ, [UR16+0x68], UR12 ;  /* 0x0000680c103f95b2 */ /* 0x0000a20008000100 */
[----:B------:R-:W-:Y:S01]  /*06e0*/  NOP ;  /* 0x0000000000007918 */ /* 0x000fe20000000000 */
[----:B--234-:R-:W-:Y:S06]  /*06f0*/  BAR.SYNC.DEFER_BLOCKING 0x0 ;  /* 0x0000000000007b1d */ /* 0x01cfec0000010000 */
[----:B------:R-:W-:Y:S05]  /*0700*/  @!P1 BRA `(.L_x_3) ;  /* 0x0000020c00d09947 */ /* 0x000fea0003800000 */
[----:B------:R-:W-:-:S06]  /*0710*/  UISETP.GT.U32.AND UP0, UPT, UR18, 0x1, UPT ;  /* 0x000000011200788c */ /* 0x000fcc000bf04070 */
[----:B------:R-:W-:-:S13]  /*0720*/  PLOP3.LUT P0, PT, PT, PT, UP0, 0x80, 0x0 ;  /* 0x000000000000781c */ /* 0x000fda0003f0f008 */
[----:B0-----:R-:W-:Y:S05]  /*0730*/  @P0 EXIT ;  /* 0x000000000000094d */ /* 0x001fea0003800000 */
[----:B------:R-:W-:Y:S01]  /*0740*/  ULDC.64 UR8, c[0x0][0x650] ;  /* 0x0001940000087ab9 */ /* 0x000fe20000000a00 */
[----:B------:R-:W-:Y:S01]  /*0750*/  UMOV UR40, 0xffffffff ;  /* 0xffffffff00287882 */ /* 0x000fe20000000000 */
[----:B------:R-:W-:Y:S01]  /*0760*/  ISETP.GE.U32.AND P0, PT, R6, UR8, PT ;  /* 0x0000000806007c0c */ /* 0x000fe2000bf06070 */
[----:B------:R-:W-:Y:S01]  /*0770*/  UMOV UR41, 0xffffffff ;  /* 0xffffffff00297882 */ /* 0x000fe20000000000 */
[----:B------:R-:W-:Y:S01]  /*0780*/  UMOV UR42, 0xffffffff ;  /* 0xffffffff002a7882 */ /* 0x000fe20000000000 */
[----:B------:R-:W-:Y:S02]  /*0790*/  PRMT R0, RZ, 0x7610, R0 ;  /* 0x00007610ff007816 */ /* 0x000fe40000000000 */
[----:B------:R-:W-:-:S13]  /*07a0*/  ISETP.GE.U32.AND.EX P0, PT, R17, UR9, PT, P0 ;  /* 0x0000000911007c0c */ /* 0x000fda000bf06100 */
[----:B------:R-:W-:Y:S05]  /*07b0*/  @P0 BRA `(.L_x_4) ;  /* 0x0000000400800947 */ /* 0x000fea0003800000 */
[----:B------:R-:W-:Y:S01]  /*07c0*/  I2FP.F32.U32 R0, UR4 ;  /* 0x0000000400007c45 */ /* 0x000fe20008201000 */
[----:B------:R-:W-:Y:S01]  /*07d0*/  ULDC.64 UR16, c[0x0][0x628] ;  /* 0x00018a0000107ab9 */ /* 0x000fe20000000a00 */
[----:B------:R-:W-:Y:S01]  /*07e0*/  ULDC UR6, c[0x0][0x150] ;  /* 0x0000540000067ab9 */ /* 0x000fe20000000800 */
[----:B------:R-:W-:Y:S01]  /*07f0*/  ISETP.NE.U32.AND P0, PT, RZ, UR16, PT ;  /* 0x00000010ff007c0c */ /* 0x000fe2000bf05070 */
[----:B------:R-:W-:Y:S01]  /*0800*/  ULDC UR15, c[0x0][0x630] ;  /* 0x00018c00000f7ab9 */ /* 0x000fe20000000800 */
[----:B------:R-:W-:Y:S01]  /*0810*/  FMUL R0, R0, UR6 ;  /* 0x0000000600007c20 */ /* 0x000fe20008400000 */
[----:B------:R-:W-:Y:S01]  /*0820*/  R2UR UR18, R6 ;  /* 0x00000000061272ca */ /* 0x000fe200000e0000 */
[----:B------:R-:W-:Y:S01]  /*0830*/  ULDC UR20, c[0x0][0x154] ;  /* 0x0000550000147ab9 */ /* 0x000fe20000000800 */
[----:B------:R-:W-:Y:S01]  /*0840*/  ISETP.NE.AND.EX P0, PT, RZ, UR17, PT, P0 ;  /* 0x00000011ff007c0c */ /* 0x000fe2000bf05300 */
[----:B------:R0:W1:Y:S01]  /*0850*/  F2I.U32.TRUNC.NTZ R2, R0 ;  /* 0x0000000000027305 */ /* 0x000062000020f000 */
[----:B------:R-:W-:-:S02]  /*0860*/  R2UR UR19, R17 ;  /* 0x00000000111372ca */ /* 0x000fc400000e0000 */
[----:B------:R-:W-:Y:S02]  /*0870*/  R2UR UR8, R6 ;  /* 0x00000000060872ca */ /* 0x000fe400000e0000 */
[----:B------:R-:W-:-:S07]  /*0880*/  R2UR UR9, R17 ;  /* 0x00000000110972ca */ /* 0x000fce00000e0000 */
[----:B0-----:R-:W-:Y:S08]  /*0890*/  @!P0 BRA `(.L_x_5) ;  /* 0x0000000000308947 */ /* 0x001ff00003800000 */
[----:B------:R-:W-:Y:S01]  /*08a0*/  R2UR UR8, R6 ;  /* 0x00000000060872ca */ /* 0x000fe200000e0000 */
[----:B------:R-:W-:Y:S01]  /*08b0*/  ULDC UR6, c[0x0][0x634] ;  /* 0x00018d0000067ab9 */ /* 0x000fe20000000800 */
[----:B------:R-:W-:-:S11]  /*08c0*/  R2UR UR14, R17 ;  /* 0x00000000110e72ca */ /* 0x000fd600000e0000 */
[----:B------:R-:W-:-:S04]  /*08d0*/  UIADD3 UR6, UP0, UR8, UR6, URZ ;  /* 0x0000000608067290 */ /* 0x000fc8000ff1e03f */
[----:B------:R-:W-:-:S04]  /*08e0*/  UIADD3.X UR14, URZ, UR14, URZ, UP0, !UPT ;  /* 0x0000000e3f0e7290 */ /* 0x000fc800087fe43f */
[----:B------:R-:W-:-:S04]  /*08f0*/  UIMAD.WIDE.U32 UR8, UR14, UR16, URZ ;  /* 0x000000100e0872a5 */ /* 0x000fc8000f8e003f */
[----:B------:R-:W-:Y:S02]  /*0900*/  UIMAD.WIDE.U32 UR10, UP0, UR6, UR17, UR8 ;  /* 0x00000011060a72a5 */ /* 0x000fe4000f800008 */
[----:B------:R-:W-:Y:S02]  /*0910*/  UIMAD.WIDE.U32 UR8, UR6, UR16, URZ ;  /* 0x00000010060872a5 */ /* 0x000fe4000f8e003f */
[----:B------:R-:W-:Y:S02]  /*0920*/  UIADD3.X UR13, URZ, URZ, URZ, UP0, !UPT ;  /* 0x0000003f3f0d7290 */ /* 0x000fe400087fe43f */
[----:B------:R-:W-:Y:S01]  /*0930*/  UIADD3 URZ, UP0, UR9, UR10, URZ ;  /* 0x0000000a093f7290 */ /* 0x000fe2000ff1e03f */
[----:B------:R-:W-:-:S03]  /*0940*/  UMOV UR12, UR11 ;  /* 0x0000000b000c7c82 */ /* 0x000fc60008000000 */
[----:B------:R-:W-:-:S12]  /*0950*/  UIMAD.WIDE.U32.X UR8, UR14, UR17, UR12, UP0 ;  /* 0x000000110e0872a5 */ /* 0x000fd800080e040c */
.L_x_5:
[----:B------:R-:W-:Y:S01]  /*0960*/  USHF.R.U64 UR42, UR8, UR15, UR9 ;  /* 0x0000000f082a7299 */ /* 0x000fe20008001209 */
[----:B------:R-:W-:Y:S01]  /*0970*/  I2FP.F32.U32 R0, UR7 ;  /* 0x0000000700007c45 */ /* 0x000fe20008201000 */
[----:B------:R-:W-:Y:S01]  /*0980*/  USHF.R.U32.HI UR5, URZ, UR15, UR9 ;  /* 0x0000000f3f057299 */ /* 0x000fe20008011609 */
[----:B-1----:R-:W-:Y:S01]  /*0990*/  R2UR UR12, R2 ;  /* 0x00000000020c72ca */ /* 0x002fe200000e0000 */
[----:B------:R-:W-:Y:S02]  /*09a0*/  UIADD3 UR6, UP0, URZ, -UR42, URZ ;  /* 0x8000002a3f067290 */ /* 0x000fe4000ff1e03f */
[----:B------:R-:W-:Y:S01]  /*09b0*/  FMUL R0, R0, UR20 ;  /* 0x0000001400007c20 */ /* 0x000fe20008400000 */
[----:B------:R-:W-:Y:S01]  /*09c0*/  ULDC.64 UR8, c[0x0][0x620] ;  /* 0x0001880000087ab9 */ /* 0x000fe20000000a00 */
[----:B------:R-:W-:Y:S01]  /*09d0*/  UIADD3.X UR5, URZ, ~UR5, URZ, UP0, !UPT ;  /* 0x800000053f057290 */ /* 0x000fe200087fe43f */
[----:B------:R-:W-:Y:S01]  /*09e0*/  UMOV UR10, UR18 ;  /* 0x00000012000a7c82 */ /* 0x000fe20008000000 */
[----:B------:R-:W-:-:S02]  /*09f0*/  UMOV UR11, UR19 ;  /* 0x00000013000b7c82 */ /* 0x000fc40008000000 */
[----:B------:R-:W-:Y:S01]  /*0a00*/  UIMAD UR5, UR5, UR8, URZ ;  /* 0x00000008050572a4 */ /* 0x000fe2000f8e023f */
[----:B------:R-:W0:Y:S01]  /*0a10*/  F2I.U32.TRUNC.NTZ R0, R0 ;  /* 0x0000000000007305 */ /* 0x000e22000020f000 */
[----:B------:R-:W-:Y:S02]  /*0a20*/  UIMAD.WIDE.U32 UR10, UR6, UR8, UR10 ;  /* 0x00000008060a72a5 */ /* 0x000fe4000f8e000a */
[----:B------:R-:W-:Y:S01]  /*0a30*/  UIMAD UR6, UR6, UR9, UR5 ;  /* 0x00000009060672a4 */ /* 0x000fe2000f8e0205 */
[----:B------:R-:W-:Y:S01]  /*0a40*/  ULDC UR21, c[0x0][0x658] ;  /* 0x0001960000157ab9 */ /* 0x000fe20000000800 */
[----:B------:R-:W-:Y:S02]  /*0a50*/  UMOV UR19, 0xffffffff ;  /* 0xffffffff00137882 */ /* 0x000fe40000000000 */
[----:B------:R-:W-:Y:S01]  /*0a60*/  UIADD3 UR6, UR11, UR6, URZ ;  /* 0x000000060b067290 */ /* 0x000fe2000fffe03f */
[----:B------:R-:W-:Y:S01]  /*0a70*/  ULDC UR15, c[0x0][0x618] ;  /* 0x00018600000f7ab9 */ /* 0x000fe20000000800 */
[----:B------:R-:W-:Y:S01]  /*0a80*/  ULDC.64 UR8, c[0x0][0x640] ;  /* 0x0001900000087ab9 */ /* 0x000fe20000000a00 */
[----:B------:R-:W-:Y:S01]  /*0a90*/  USHF.L.U32 UR11, UR19, UR21, URZ ;  /* 0x00000015130b7299 */ /* 0x000fe2000800063f */
[----:B------:R-:W-:Y:S01]  /*0aa0*/  ISETP.NE.U32.AND P0, PT, RZ, UR8, PT ;  /* 0x00000008ff007c0c */ /* 0x000fe2000bf05070 */
[----:B------:R-:W-:-:S02]  /*0ab0*/  USHF.R.U64 UR19, UR10, UR15, UR6 ;  /* 0x0000000f0a137299 */ /* 0x000fc40008001206 */
[----:B------:R-:W-:Y:S01]  /*0ac0*/  USHF.R.U32.HI UR10, URZ, UR15, UR6 ;  /* 0x0000000f3f0a7299 */ /* 0x000fe20008011606 */
[----:B0-----:R-:W-:Y:S01]  /*0ad0*/  R2UR UR14, R0 ;  /* 0x00000000000e72ca */ /* 0x001fe200000e0000 */
[----:B------:R-:W-:Y:S01]  /*0ae0*/  ULDC UR17, c[0x0][0x608] ;  /* 0x0001820000117ab9 */ /* 0x000fe20000000800 */
[----:B------:R-:W-:Y:S01]  /*0af0*/  ISETP.NE.AND.EX P0, PT, RZ, UR9, PT, P0 ;  /* 0x00000009ff007c0c */ /* 0x000fe2000bf05300 */
[----:B------:R-:W-:Y:S02]  /*0b00*/  USHF.R.U64 UR23, UR19, UR17, UR10 ;  /* 0x0000001113177299 */ /* 0x000fe4000800120a */
[----:B------:R-:W-:Y:S01]  /*0b10*/  USHF.R.U32.HI UR10, URZ, UR17, UR10 ;  /* 0x000000113f0a7299 */ /* 0x000fe2000801160a */
[----:B------:R-:W-:Y:S01]  /*0b20*/  UMOV UR16, 0x1 ;  /* 0x0000000100107882 */ /* 0x000fe20000000000 */
[----:B------:R-:W-:Y:S02]  /*0b30*/  UIADD3 UR12, -UR12, URZ, URZ ;  /* 0x0000003f0c0c7290 */ /* 0x000fe4000fffe13f */
[----:B------:R-:W-:-:S02]  /*0b40*/  USHF.R.U64 UR24, UR23, UR21, UR10 ;  /* 0x0000001517187299 */ /* 0x000fc4000800120a */
[----:B------:R-:W-:Y:S01]  /*0b50*/  USHF.L.U32 UR6, UR16, UR21, URZ ;  /* 0x0000001510067299 */ /* 0x000fe2000800063f */
[----:B------:R-:W-:Y:S01]  /*0b60*/  ULDC UR13, c[0x0][0x144] ;  /* 0x00005100000d7ab9 */ /* 0x000fe20000000800 */
[----:B------:R-:W-:Y:S01]  /*0b70*/  ULDC UR5, c[0x0][0x600] ;  /* 0x0001800000057ab9 */ /* 0x000fe20000000800 */
[----:B------:R-:W-:Y:S02]  /*0b80*/  ULOP3.LUT UR16, URZ, UR11, URZ, 0x33, !UPT ;  /* 0x0000000b3f107292 */ /* 0x000fe4000f8e333f */
[----:B------:R-:W-:Y:S02]  /*0b90*/  USHF.R.U32.HI UR11, URZ, UR21, UR10 ;  /* 0x000000153f0b7299 */ /* 0x000fe4000801160a */
[----:B------:R-:W-:Y:S02]  /*0ba0*/  UIADD3 UR18, UR5, -0x1, URZ ;  /* 0xffffffff05127890 */ /* 0x000fe4000fffe03f */
[----:B------:R-:W-:Y:S02]  /*0bb0*/  UIADD3 UR20, -UR14, URZ, URZ ;  /* 0x0000003f0e147290 */ /* 0x000fe4000fffe13f */
[----:B------:R-:W-:Y:S01]  /*0bc0*/  UIMAD UR4, UR13, UR12, UR4 ;  /* 0x0000000c0d0472a4 */ /* 0x000fe2000f8e0204 */
[----:B------:R-:W-:Y:S01]  /*0bd0*/  ULDC UR25, c[0x0][0x148] ;  /* 0x0000520000197ab9 */ /* 0x000fe20000000800 */
[----:B------:R-:W-:Y:S01]  /*0be0*/  ULDC UR21, c[0x0][0x648] ;  /* 0x0001920000157ab9 */ /* 0x000fe20000000800 */
[----:B------:R-:W-:Y:S01]  /*0bf0*/  ULDC UR22, c[0x0][0x638] ;  /* 0x00018e0000167ab9 */ /* 0x000fe20000000800 */
[----:B------:R-:W-:Y:S01]  /*0c00*/  UMOV UR10, UR24 ;  /* 0x00000018000a7c82 */ /* 0x000fe20008000000 */
[----:B------:R-:W-:Y:S07]  /*0c10*/  @!P0 BRA `(.L_x_6) ;  /* 0x0000000000308947 */ /* 0x000fee0003800000 */
[----:B------:R-:W-:Y:S02]  /*0c20*/  ULDC UR14, c[0x0][0x64c] ;  /* 0x00019300000e7ab9 */ /* 0x000fe40000000800 */
        /* <DEDUP_REMOVED lines=8> */
[----:B------:R-:W-:-:S07]  /*0cb0*/  UIMAD.WIDE.U32.X UR8, UR17, UR9, UR14, UP0 ;  /* 0x00000009110872a5 */ /* 0x000fce00080e040e */
[----:B------:R-:W-:Y:S01]  /*0cc0*/  UMOV UR10, UR8 ;  /* 0x00000008000a7c82 */ /* 0x000fe20008000000 */
[----:B------:R-:W-:-:S05]  /*0cd0*/  UMOV UR11, UR9 ;  /* 0x00000009000b7c82 */ /* 0x000fca0008000000 */
.L_x_6:
[----:B------:R-:W-:Y:S01]  /*0ce0*/  UISETP.NE.AND UP0, UPT, UR39, URZ, UPT ;  /* 0x0000003f2700728c */ /* 0x000fe2000bf05270 */
[----:B------:R-:W-:Y:S01]  /*0cf0*/  MOV R0, 0x1 ;  /* 0x0000000100007802 */ /* 0x000fe20000000f00 */
[----:B------:R-:W-:Y:S02]  /*0d00*/  USHF.R.U64 UR8, UR10, UR21, UR11 ;  /* 0x000000150a087299 */ /* 0x000fe4000800120b */
[----:B------:R-:W-:Y:S02]  /*0d10*/  ULOP3.LUT UR16, UR23, UR16, URZ, 0xc0, !UPT ;  /* 0x0000001017107292 */ /* 0x000fe4000f8ec03f */
[----:B------:R-:W-:Y:S02]  /*0d20*/  ULOP3.LUT UR18, UR19, UR18, URZ, 0xc0, !UPT ;  /* 0x0000001213127292 */ /* 0x000fe4000f8ec03f */
[----:B------:R-:W-:-:S03]  /*0d30*/  UIMAD UR16, UR6, UR8, UR16 ;  /* 0x00000008061072a4 */ /* 0x000fc6000f8e0210 */
[----:B------:R-:W-:Y:S02]  /*0d40*/  @UP0 UIMAD UR4, UR25, UR20, UR7 ;  /* 0x00000014190402a4 */ /* 0x000fe4000f8e0207 */
[----:B------:R-:W-:-:S04]  /*0d50*/  UIADD3 UR7, -UR8, URZ, URZ ;  /* 0x0000003f08077290 */ /* 0x000fc8000fffe13f */
[----:B------:R-:W-:-:S03]  /*0d60*/  UIMAD UR6, UR7, UR22, UR24 ;  /* 0x00000016070672a4 */ /* 0x000fc6000f8e0218 */
[----:B------:R-:W-:Y:S01]  /*0d70*/  ULDC UR7, c[0x0][0x610] ;  /* 0x0001840000077ab9 */ /* 0x000fe20000000800 */
[----:B------:R-:W-:Y:S02]  /*0d80*/  UIMAD UR6, UR6, UR5, UR18 ;  /* 0x00000005060672a4 */ /* 0x000fe4000f8e0212 */
[----:B------:R-:W-:-:S04]  /*0d90*/  UIMAD UR4, UR16, UR7, UR4 ;  /* 0x00000007100472a4 */ /* 0x000fc8000f8e0204 */
[----:B------:R-:W-:Y:S02]  /*0da0*/  USEL UR41, UR6, UR4, !UP0 ;  /* 0x0000000406297287 */ /* 0x000fe4000c000000 */
[----:B------:R-:W-:-:S12]  /*0db0*/  USEL UR40, UR4, UR6, !UP0 ;  /* 0x0000000604287287 */ /* 0x000fd8000c000000 */
.L_x_4:
[----:B------:R-:W-:-:S08]  /*0dc0*/  NOP ;  /* 0x0000000000007918 */ /* 0x000fd00000000000 */
[----:B------:R-:W0:Y:S02]  /*0dd0*/  USETMAXREG.TRY_ALLOC.CTAPOOL UP0, 0xf0 ;  /* 0x000000f0000079c8 */ /* 0x000e240008000600 */
[----:B0-----:R-:W-:-:S13]  /*0de0*/  PLOP3.LUT P0, PT, PT, PT, UP0, 0x80, 0x0 ;  /* 0x000000000000781c */ /* 0x001fda0003f0f008 */
[----:B------:R-:W-:Y:S05]  /*0df0*/  @!P0 BRA `(.L_x_4) ;  /* 0xfffffffc00f08947 */ /* 0x000fea000383ffff */
[----:B------:R-:W-:Y:S01]  /*0e00*/  ULDC.64 UR4, c[0x0][0x598] ;  /* 0x0001660000047ab9 */ /* 0x000fe20000000a00 */
[----:B------:R-:W-:Y:S01]  /*0e10*/  ULDC.64 UR44, c[0x0][0x208] ;  /* 0x00008200002c7ab9 */ /* 0x000fe20000000a00 */
[----:B------:R-:W-:-:S04]  /*0e20*/  ISETP.NE.U32.AND P0, PT, RZ, UR4, PT ;  /* 0x00000004ff007c0c */ /* 0x000fc8000bf05070 */
[----:B------:R-:W-:-:S13]  /*0e30*/  ISETP.NE.AND.EX P0, PT, RZ, UR5, PT, P0 ;  /* 0x00000005ff007c0c */ /* 0x000fda000bf05300 */
[----:B------:R-:W-:Y:S05]  /*0e40*/  @!P0 BRA `(.L_x_7) ;  /* 0x00000000001c8947 */ /* 0x000fea0003800000 */
[----:B------:R-:W0:Y:S02]  /*0e50*/  LDC.64 R2, c[0x0][0x598] ;  /* 0x00016600ff027b82 */ /* 0x000e240000000a00 */
[----:B0-----:R-:W2:Y:S02]  /*0e60*/  LDG.E.64 R2, desc[UR44][R2.64] ;  /* 0x0000002c02027981 */ /* 0x001ea4000c1e1b00 */
[----:B--2---:R-:W-:-:S04]  /*0e70*/  ISETP.NE.U32.AND P0, PT, R2, RZ, PT ;  /* 0x000000ff0200720c */ /* 0x004fc80003f05070 */
[----:B------:R-:W-:-:S13]  /*0e80*/  ISETP.NE.AND.EX P0, PT, R3, RZ, PT, P0 ;  /* 0x000000ff0300720c */ /* 0x000fda0003f05300 */
[----:B------:R-:W-:Y:S05]  /*0e90*/  @!P0 BRA `(.L_x_7) ;  /* 0x0000000000088947 */ /* 0x000fea0003800000 */
[----:B------:R0:W5:Y:S01]  /*0ea0*/  LD.E R2, desc[UR44][R2.64] ;  /* 0x0000002c02027980 */ /* 0x000162000c101900 */
[----:B------:R-:W-:Y:S05]  /*0eb0*/  BRA `(.L_x_8) ;  /* 0x0000000000247947 */ /* 0x000fea0003800000 */
.L_x_7:
[----:B------:R-:W-:Y:S02]  /*0ec0*/  ULDC.64 UR4, c[0x0][0x588] ;  /* 0x0001620000047ab9 */ /* 0x000fe40000000a00 */
[----:B------:R-:W-:-:S04]  /*0ed0*/  ISETP.NE.U32.AND P0, PT, RZ, UR4, PT ;  /* 0x00000004ff007c0c */ /* 0x000fc8000bf05070 */
[----:B------:R-:W-:-:S13]  /*0ee0*/  ISETP.NE.AND.EX P0, PT, RZ, UR5, PT, P0 ;  /* 0x00000005ff007c0c */ /* 0x000fda000bf05300 */
[----:B------:R-:W-:Y:S05]  /*0ef0*/  @!P0 BRA `(.L_x_9) ;  /* 0x00000000000c8947 */ /* 0x000fea0003800000 */
[----:B------:R-:W0:Y:S02]  /*0f00*/  LDC.64 R2, c[0x0][0x588] ;  /* 0x00016200ff027b82 */ /* 0x000e240000000a00 */
[----:B0-----:R1:W5:Y:S01]  /*0f10*/  LDG.E R2, desc[UR44][R2.64] ;  /* 0x0000002c02027981 */ /* 0x001362000c1e1900 */
[----:B------:R-:W-:Y:S05]  /*0f20*/  BRA `(.L_x_8) ;  /* 0x0000000000087947 */ /* 0x000fea0003800000 */
.L_x_9:
[----:B------:R-:W-:Y:S02]  /*0f30*/  ULDC UR4, c[0x0][0x580] ;  /* 0x0001600000047ab9 */ /* 0x000fe40000000800 */
[----:B------:R-:W-:-:S07]  /*0f40*/  IMAD.U32 R2, RZ, RZ, UR4 ;  /* 0x00000004ff027e24 */ /* 0x000fce000f8e00ff */
.L_x_8:
[----:B------:R-:W-:Y:S02]  /*0f50*/  ULDC.64 UR4, c[0x0][0x5a0] ;  /* 0x0001680000047ab9 */ /* 0x000fe40000000a00 */
[----:B------:R-:W-:-:S04]  /*0f60*/  ISETP.NE.U32.AND P0, PT, RZ, UR4, PT ;  /* 0x00000004ff007c0c */ /* 0x000fc8000bf05070 */
[----:B------:R-:W-:-:S13]  /*0f70*/  ISETP.NE.AND.EX P0, PT, RZ, UR5, PT, P0 ;  /* 0x00000005ff007c0c */ /* 0x000fda000bf05300 */
[----:B------:R-:W-:Y:S05]  /*0f80*/  @!P0 BRA `(.L_x_10) ;  /* 0x00000000001c8947 */ /* 0x000fea0003800000 */
[----:B------:R-:W2:Y:S02]  /*0f90*/  LDC.64 R4, c[0x0][0x5a0] ;  /* 0x00016800ff047b82 */ /* 0x000ea40000000a00 */
[----:B--2---:R-:W2:Y:S02]  /*0fa0*/  LDG.E.64 R4, desc[UR44][R4.64] ;  /* 0x0000002c04047981 */ /* 0x004ea4000c1e1b00 */
[----:B--2---:R-:W-:-:S04]  /*0fb0*/  ISETP.NE.U32.AND P0, PT, R4, RZ, PT ;  /* 0x000000ff0400720c */ /* 0x004fc80003f05070 */
[----:B------:R-:W-:-:S13]  /*0fc0*/  ISETP.NE.AND.EX P0, PT, R5, RZ, PT, P0 ;  /* 0x000000ff0500720c */ /* 0x000fda0003f05300 */
[----:B------:R-:W-:Y:S05]  /*0fd0*/  @!P0 BRA `(.L_x_10) ;  /* 0x0000000000088947 */ /* 0x000fea0003800000 */
[----:B------:R2:W5:Y:S01]  /*0fe0*/  LD.E R16, desc[UR44][R4.64] ;  /* 0x0000002c04107980 */ /* 0x000562000c101900 */
[----:B------:R-:W-:Y:S05]  /*0ff0*/  BRA `(.L_x_11) ;  /* 0x0000000000247947 */ /* 0x000fea0003800000 */
.L_x_10:
[----:B------:R-:W-:Y:S02]  /*1000*/  ULDC.64 UR4, c[0x0][0x590] ;  /* 0x0001640000047ab9 */ /* 0x000fe40000000a00 */
[----:B------:R-:W-:-:S04]  /*1010*/  ISETP.NE.U32.AND P0, PT, RZ, UR4, PT ;  /* 0x00000004ff007c0c */ /* 0x000fc8000bf05070 */
[----:B------:R-:W-:-:S13]  /*1020*/  ISETP.NE.AND.EX P0, PT, RZ, UR5, PT, P0 ;  /* 0x00000005ff007c0c */ /* 0x000fda000bf05300 */
[----:B------:R-:W-:Y:S05]  /*1030*/  @!P0 BRA `(.L_x_12) ;  /* 0x00000000000c8947 */ /* 0x000fea0003800000 */
[----:B------:R-:W2:Y:S02]  /*1040*/  LDC.64 R4, c[0x0][0x590] ;  /* 0x00016400ff047b82 */ /* 0x000ea40000000a00 */
[----:B--2---:R3:W5:Y:S01]  /*1050*/  LDG.E R16, desc[UR44][R4.64] ;  /* 0x0000002c04107981 */ /* 0x004762000c1e1900 */
[----:B------:R-:W-:Y:S05]  /*1060*/  BRA `(.L_x_11) ;  /* 0x0000000000087947 */ /* 0x000fea0003800000 */
.L_x_12:
[----:B------:R-:W-:Y:S02]  /*1070*/  ULDC UR4, c[0x0][0x584] ;  /* 0x0001610000047ab9 */ /* 0x000fe40000000800 */
[----:B------:R-:W-:-:S07]  /*1080*/  IMAD.U32 R16, RZ, RZ, UR4 ;  /* 0x00000004ff107e24 */ /* 0x000fce000f8e00ff */
.L_x_11:
[----:B------:R-:W-:-:S13]  /*1090*/  LOP3.LUT P0, RZ, R0, 0xff, RZ, 0xc0, !PT ;  /* 0x000000ff00ff7812 */ /* 0x000fda000780c0ff */
[----:B------:R-:W-:Y:S05]  /*10a0*/  @!P0 EXIT ;  /* 0x000000000000894d */ /* 0x000fea0003800000 */
[----:B------:R-:W-:Y:S01]  /*10b0*/  ULDC UR4, c[0x0][0x28c] ;  /* 0x0000a30000047ab9 */ /* 0x000fe20000000800 */
[----:B------:R-:W-:Y:S01]  /*10c0*/  UMOV UR36, URZ ;  /* 0x0000003f00247c82 */ /* 0x000fe20008000000 */
[----:B------:R-:W-:Y:S01]  /*10d0*/  UIADD3 UR4, UR4, 0x3f, URZ ;  /* 0x0000003f04047890 */ /* 0x000fe2000fffe03f */
[----:B------:R-:W-:-:S03]  /*10e0*/  UMOV UR37, URZ ;  /* 0x0000003f00257c82 */ /* 0x000fc60008000000 */
[----:B------:R-:W-:-:S04]  /*10f0*/  USHF.R.S32.HI UR5, URZ, 0x1f, UR4 ;  /* 0x0000001f3f057899 */ /* 0x000fc80008011404 */
[----:B------:R-:W-:-:S04]  /*1100*/  ULEA.HI UR5, UR5, UR4, URZ, 0x6 ;  /* 0x0000000405057291 */ /* 0x000fc8000f8f303f */
[----:B------:R-:W-:-:S12]  /*1110*/  USHF.R.S32.HI UR43, URZ, 0x6, UR5 ;  /* 0x000000063f2b7899 */ /* 0x000fd80008011405 */
.L_x_540:
[----:B------:R-:W4:Y:S01]  /*1120*/  S2R R0, SR_TID.X ;  /* 0x0000000000007919 */ /* 0x000f220000002100 */
[----:B------:R-:W0:Y:S01]  /*1130*/  S2UR UR6, SR_CgaCtaId ;  /* 0x00000000000679c3 */ /* 0x000e220000008800 */
[----:B------:R-:W-:Y:S02]  /*1140*/  UMOV UR46, 0x400 ;  /* 0x00000400002e7882 */ /* 0x000fe40000000000 */
[----:B0-----:R-:W-:Y:S01]  /*1150*/  ULEA UR46, UR6, UR46, 0x18 ;  /* 0x0000002e062e7291 */ /* 0x001fe2000f8ec03f */
[----:B----4-:R-:W-:-:S04]  /*1160*/  LOP3.LUT R0, R0, 0x80, RZ, 0xc0, !PT ;  /* 0x0000008000007812 */ /* 0x010fc800078ec0ff */
[----:B------:R-:W-:-:S06]  /*1170*/  SHF.R.U32.HI R0, RZ, 0x7, R0 ;  /* 0x00000007ff007819 */ /* 0x000fcc0000011600 */
[----:B------:R-:W0:Y:S02]  /*1180*/  SHFL.IDX PT, R0, R0, RZ, 0x1f ;  /* 0x00001fff00007589 */ /* 0x000e2400000e0000 */
[----:B0-----:R-:W-:-:S13]  /*1190*/  R2UR UR4, R0 ;  /* 0x00000000000472ca */ /* 0x001fda00000e0000 */
[----:B------:R-:W-:-:S04]  /*11a0*/  ULEA.HI UR5, UR4, UR4, URZ, 0x1 ;  /* 0x0000000404057291 */ /* 0x000fc8000f8f083f */
[----:B------:R-:W-:-:S04]  /*11b0*/  ULOP3.LUT UR5, UR5, 0x7fffe, URZ, 0xc0, !UPT ;  /* 0x0007fffe05057892 */ /* 0x000fc8000f8ec03f */
[----:B------:R-:W-:-:S03]  /*11c0*/  UIADD3 UR5, UR4, -UR5, URZ ;  /* 0x8000000504057290 */ /* 0x000fc6000fffe03f */
[----:B------:R-:W-:Y:S01]  /*11d0*/  ULDC UR4, c[0x0][0x28c] ;  /* 0x0000a30000047ab9 */ /* 0x000fe20000000800 */
[----:B------:R-:W-:Y:S01]  /*11e0*/  ULEA UR5, UR5, UR46, 0xd ;  /* 0x0000002e05057291 */ /* 0x000fe2000f8e683f */
[----:B------:R-:W-:-:S03]  /*11f0*/  ISETP.LT.AND P0, PT, RZ, UR4, PT ;  /* 0x00000004ff007c0c */ /* 0x000fc6000bf01270 */
[----:B------:R-:W-:-:S04]  /*1200*/  UIADD3 UR5, UR5, 0x100, URZ ;  /* 0x0000010005057890 */ /* 0x000fc8000fffe03f */
[----:B------:R-:W-:-:S04]  /*1210*/  USHF.R.U32.HI UR5, URZ, 0x4, UR5 ;  /* 0x000000043f057899 */ /* 0x000fc80008011605 */
[----:B------:R-:W-:Y:S02]  /*1220*/  ULOP3.LUT UR47, UR5, 0x3fff, URZ, 0xc0, !UPT ;  /* 0x00003fff052f7892 */ /* 0x000fe4000f8ec03f */
[----:B-123--:R-:W-:Y:S10]  /*1230*/  @P0 BRA `(.L_x_13) ;  /* 0x0000000000400947 */ /* 0x00eff40003800000 */
[----:B------:R-:W-:Y:S01]  /*1240*/  MOV R0, 0x0 ;  /* 0x0000000000007802 */ /* 0x000fe20000000f00 */
[----:B------:R-:W-:Y:S01]  /*1250*/  ULDC.64 UR4, c[0x4][0x68] ;  /* 0x01001a0000047ab9 */ /* 0x000fe20000000a00 */
[----:B------:R-:W-:Y:S01]  /*1260*/  ULDC.64 UR6, c[0x4][0x8] ;  /* 0x0100020000067ab9 */ /* 0x000fe20000000a00 */
[----:B--23--:R-:W-:Y:S01]  /*1270*/  IMAD.U32 R4, RZ, RZ, UR4 ;  /* 0x00000004ff047e24 */ /* 0x00cfe2000f8e00ff */
[----:B------:R0:W2:Y:S01]  /*1280*/  LDC.64 R14, c[0x4][R0] ;  /* 0x01000000000e7b82 */ /* 0x0000a20000000a00 */
[----:B------:R-:W-:Y:S01]  /*1290*/  MOV R5, UR5 ;  /* 0x0000000500057c02 */ /* 0x000fe20008000f00 */
[----:B------:R-:W-:Y:S01]  /*12a0*/  ULDC.64 UR4, c[0x4][0x70] ;  /* 0x01001c0000047ab9 */ /* 0x000fe20000000a00 */
[----:B------:R-:W-:Y:S01]  /*12b0*/  IMAD.U32 R10, RZ, RZ, UR6 ;  /* 0x00000006ff0a7e24 */ /* 0x000fe2000f8e00ff */
[----:B------:R-:W-:Y:S01]  /*12c0*/  MOV R11, UR7 ;  /* 0x00000007000b7c02 */ /* 0x000fe20008000f00 */
[----:B------:R-:W-:Y:S02]  /*12d0*/  IMAD.U32 R6, RZ, RZ, UR4 ;  /* 0x00000004ff067e24 */ /* 0x000fe4000f8e00ff */
[----:B------:R-:W-:-:S02]  /*12e0*/  IMAD.U32 R7, RZ, RZ, UR5 ;  /* 0x00000005ff077e24 */ /* 0x000fc4000f8e00ff */
[----:B------:R-:W-:Y:S02]  /*12f0*/  IMAD.MOV.U32 R8, RZ, RZ, 0x1e1 ;  /* 0x000001e1ff087424 */ /* 0x000fe400078e00ff */
[----:B------:R-:W-:Y:S02]  /*1300*/  IMAD.MOV.U32 R12, RZ, RZ, 0x1 ;  /* 0x00000001ff0c7424 */ /* 0x000fe400078e00ff */
[----:B0-----:R-:W-:-:S07]  /*1310*/  IMAD.MOV.U32 R13, RZ, RZ, RZ ;  /* 0x000000ffff0d7224 */ /* 0x001fce00078e00ff */
[----:B------:R-:W-:-:S07]  /*1320*/  LEPC R20, `(.L_x_13) ;  /* 0x000000001014794e */ /* 0x000fce0000000000 */
[----:B-12--5:R-:W-:Y:S05]  /*1330*/  CALL.ABS.NOINC R14 ;  /* 0x000000000e007343 */ /* 0x026fea0003c00000 */
.L_x_13:
[----:B------:R-:W-:-:S06]  /*1340*/  ULOP3.LUT UR4, UR38, 0x1, URZ, 0xfc, !UPT ;  /* 0x0000000126047892 */ /* 0x000fcc000f8efc3f */
[----:B------:R-:W-:-:S04]  /*1350*/  MOV R0, UR4 ;  /* 0x0000000400007c02 */ /* 0x000fc80008000f00 */
[----:B------:R-:W-:-:S13]  /*1360*/  ISETP.NE.AND P0, PT, R0, 0x3, PT ;  /* 0x000000030000780c */ /* 0x000fda0003f05270 */
[----:B------:R-:W-:Y:S05]  /*1370*/  @!P0 BRA `(.L_x_14) ;  /* 0x0000000000048947 */ /* 0x000fea0003800000 */
[----:B------:R-:W-:Y:S01]  /*1380*/  BPT.TRAP 0x1 ;  /* 0x000000040000795c */ /* 0x000fe20000300000 */
.L_x_14:
[----:B-1----:R-:W-:Y:S02]  /*1390*/  IMAD.U32 R3, RZ, RZ, UR37 ;  /* 0x00000025ff037e24 */ /* 0x002fe4000f8e00ff */
[----:B------:R-:W-:-:S03]  /*13a0*/  IMAD.U32 R0, RZ, RZ, UR36 ;  /* 0x00000024ff007e24 */ /* 0x000fc6000f8e00ff */
[----:B------:R-:W-:Y:S02]  /*13b0*/  LEA R3, R3, UR46, 0x3 ;  /* 0x0000002e03037c11 */ /* 0x000fe4000f8e18ff */
[----:B------:R-:W-:-:S04]  /*13c0*/  SHF.L.U32 R0, R0, 0x1f, RZ ;  /* 0x0000001f00007819 */ /* 0x000fc800000006ff */
[----:B------:R0:W1:Y:S01]  /*13d0*/  SYNCS.PHASECHK.TRANS64.TRYWAIT P1, [R3+URZ], R0 ;  /* 0x00000000030075a7 */ /* 0x000062000802017f */
[----:B------:R-:W-:Y:S05]  /*13e0*/  @!P0 BRA `(.L_x_15) ;  /* 0x0000000000048947 */ /* 0x000fea0003800000 */
[----:B------:R-:W-:Y:S01]  /*13f0*/  BPT.TRAP 0x1 ;  /* 0x000000040000795c */ /* 0x000fe20000300000 */
.L_x_15:
[----:B-1----:R-:W-:Y:S05]  /*1400*/  @P1 BRA `(.L_x_16) ;  /* 0x0000000000081947 */ /* 0x002fea0003800000 */
[----:B------:R-:W1:Y:S02]  /*1410*/  SYNCS.PHASECHK.TRANS64.TRYWAIT P1, [R3+URZ], R0 ;  /* 0x00000000030075a7 */ /* 0x000e64000802017f */
[----:B-1----:R-:W-:Y:S05]  /*1420*/  @!P1 BRA `(.L_x_17) ;  /* 0x0000021800c09947 */ /* 0x002fea0003800000 */
.L_x_16:
[----:B------:R-:W-:-:S04]  /*1430*/  UISETP.LT.AND UP0, UPT, UR43, 0x1, UPT ;  /* 0x000000012b00788c */ /* 0x000fc8000bf01270 */
[----:B------:R-:W-:-:S04]  /*1440*/  USEL UR4, UR43, 0x1, UP0 ;  /* 0x000000012b047887 */ /* 0x000fc80008000000 */
[----:B------:R-:W-:-:S06]  /*1450*/  UIADD3 UR4, UR43, -UR4, URZ ;  /* 0x800000042b047290 */ /* 0x000fcc000fffe03f */
[----:B01----:R-:W-:Y:S01]  /*1460*/  IMAD.U32 R0, RZ, RZ, UR4 ;  /* 0x00000004ff007e24 */ /* 0x003fe2000f8e00ff */
[----:B------:R-:W-:Y:S05]  /*1470*/  WARPSYNC.ALL ;  /* 0x0000000000007948 */ /* 0x000fea0003800000 */
[----:B------:R-:W-:Y:S01]  /*1480*/  ISETP.GE.AND P1, PT, R0, 0x1, PT ;  /* 0x000000010000780c */ /* 0x000fe20003f26270 */
[----:B------:R-:W-:Y:S01]  /*1490*/  UIADD3 UR46, UR46, 0x50100, URZ ;  /* 0x000501002e2e7890 */ /* 0x000fe2000fffe03f */
[----:B------:R-:W-:Y:S01]  /*14a0*/  WARPGROUP.ARRIVE ;  /* 0x00000000000079c5 */ /* 0x000fe20000000000 */
[----:B------:R-:W-:Y:S01]  /*14b0*/  ULOP3.LUT UR4, UR47, 0x10000, URZ, 0xfc, !UPT ;  /* 0x000100002f047892 */ /* 0x000fe2000f8efc3f */
[----:B------:R-:W-:Y:S01]  /*14c0*/  STL [R1+0x2c8], R17 ;  /* 0x0002c81101007387 */ /* 0x000fe20000100800 */
[----:B------:R-:W-:-:S02]  /*14d0*/  USHF.R.U32.HI UR46, URZ, 0x4, UR46 ;  /* 0x000000043f2e7899 */ /* 0x000fc4000801162e */
[----:B------:R-:W-:Y:S01]  /*14e0*/  ULEA UR8, UR37, UR4, 0xc ;  /* 0x0000000425087291 */ /* 0x000fe2000f8e603f */
[----:B-----5:R-:W-:Y:S01]  /*14f0*/  STL [R1+0x2c4], R16 ;  /* 0x0002c41001007387 */ /* 0x020fe20000100800 */
[----:B------:R-:W-:Y:S01]  /*1500*/  ULOP3.LUT UR5, UR46, 0x3fff, URZ, 0xc0, !UPT ;  /* 0x00003fff2e057892 */ /* 0x000fe2000f8ec03f */
[----:B------:R-:W-:Y:S01]  /*1510*/  UMOV UR9, 0x40000040 ;  /* 0x4000004000097882 */ /* 0x000fe20000000000 */
[----:B------:R-:W-:Y:S02]  /*1520*/  UMOV UR11, 0x40000040 ;  /* 0x40000040000b7882 */ /* 0x000fe40000000000 */
[----:B------:R-:W-:Y:S01]  /*1530*/  ULOP3.LUT UR5, UR5, 0x10000, URZ, 0xfc, !UPT ;  /* 0x0001000005057892 */ /* 0x000fe2000f8efc3f */
[----:B------:R0:W-:Y:S01]  /*1540*/  STL [R1+0x2c0], R2 ;  /* 0x0002c00201007387 */ /* 0x0001e20000100800 */
[----:B------:R-:W-:Y:S02]  /*1550*/  UIADD3 UR12, UR8, 0x400, URZ ;  /* 0x00000400080c7890 */ /* 0x000fe4000fffe03f */
[----:B------:R-:W-:Y:S01]  /*1560*/  ULEA UR6, UR37, UR5, 0xc ;  /* 0x0000000525067291 */ /* 0x000fe2000f8e603f */
[----:B------:R1:W-:Y:S01]  /*1570*/  STL [R1+0x2bc], R0 ;  /* 0x0002bc0001007387 */ /* 0x0003e20000100800 */
[----:B------:R-:W-:Y:S01]  /*1580*/  UMOV UR15, UR11 ;  /* 0x0000000b000f7c82 */ /* 0x000fe20008000000 */
[----:B------:R-:W-:-:S04]  /*1590*/  UMOV UR13, 0x40000040 ;  /* 0x40000040000d7882 */ /* 0x000fc80000000000 */
[----:B------:R-:W-:Y:S02]  /*15a0*/  UMOV UR10, UR6 ;  /* 0x00000006000a7c82 */ /* 0x000fe40008000000 */
[----:B------:R-:W-:Y:S01]  /*15b0*/  HGMMA.64x256x8.F32.TF32 R24, gdesc[UR8], RZ, !UPT, gsb0 ;  /* 0x07e00000081879f0 */ /* 0x000fe2000c0028ff */
[----:B------:R-:W-:Y:S02]  /*15c0*/  UMOV UR14, UR10 ;  /* 0x0000000a000e7c82 */ /* 0x000fe40008000000 */
[----:B------:R-:W-:Y:S02]  /*15d0*/  WARPGROUP.DEPBAR.LE gsb0, 0x0 ;  /* 0x00008000000079c5 */ /* 0x000fe40000010000 */
[----:B------:R-:W-:Y:S01]  /*15e0*/  STL.64 [R1], R24 ;  /* 0x0000001801007387 */ /* 0x000fe20000100a00 */
[----:B------:R-:W-:Y:S01]  /*15f0*/  MOV R235, R46 ;  /* 0x0000002e00eb7202 */ /* 0x000fe20000000f00 */
[----:B------:R-:W-:Y:S01]  /*1600*/  IMAD.MOV.U32 R234, RZ, RZ, R47 ;  /* 0x000000ffffea7224 */ /* 0x000fe200078e002f */
[----:B------:R-:W-:Y:S01]  /*1610*/  MOV R231, R50 ;  /* 0x0000003200e77202 */ /* 0x000fe20000000f00 */
[----:B------:R-:W-:Y:S01]  /*1620*/  STL.64 [R1+0x8], R26 ;  /* 0x0000081a01007387 */ /* 0x000fe20000100a00 */
[----:B------:R-:W-:Y:S01]  /*1630*/  IMAD.MOV.U32 R233, RZ, RZ, R48 ;  /* 0x000000ffffe97224 */ /* 0x000fe200078e0030 */
[----:B------:R-:W-:Y:S01]  /*1640*/  MOV R227, R54 ;  /* 0x0000003600e37202 */ /* 0x000fe20000000f00 */
[----:B------:R-:W-:Y:S01]  /*1650*/  IMAD.MOV.U32 R232, RZ, RZ, R49 ;  /* 0x000000ffffe87224 */ /* 0x000fe200078e0031 */
        /* <DEDUP_REMOVED lines=62> */
[----:B0-----:R-:W-:Y:S01]  /*1a40*/  MOV R2, R150 ;  /* 0x0000009600027202 */ /* 0x001fe20000000f00 */
[----:B------:R-:W-:Y:S01]  /*1a50*/  IMAD.MOV.U32 R176, RZ, RZ, R92 ;  /* 0x000000ffffb07224 */ /* 0x000fe200078e005c */
[----:B------:R0:W-:Y:S01]  /*1a60*/  STL.64 [R1+0x50], R44 ;  /* 0x0000502c01007387 */ /* 0x0001e20000100a00 */
[----:B------:R-:W-:-:S02]  /*1a70*/  IMAD.MOV.U32 R177, RZ, RZ, R93 ;  /* 0x000000ffffb17224 */ /* 0x000fc400078e005d */
[----:B------:R-:W-:Y:S01]  /*1a80*/  IMAD.MOV.U32 R179, RZ, RZ, R95 ;  /* 0x000000ffffb37224 */ /* 0x000fe200078e005f */
[----:B------:R-:W-:Y:S01]  /*1a90*/  STL [R1+0xaf0], R162 ;  /* 0x000af0a201007387 */ /* 0x000fe20000100800 */
[----:B------:R-:W-:Y:S02]  /*1aa0*/  IMAD.MOV.U32 R180, RZ, RZ, R96 ;  /* 0x000000ffffb47224 */ /* 0x000fe400078e0060 */
[----:B------:R-:W-:Y:S02]  /*1ab0*/  IMAD.MOV.U32 R181, RZ, RZ, R97 ;  /* 0x000000ffffb57224 */ /* 0x000fe400078e0061 */
[----:B------:R-:W-:Y:S02]  /*1ac0*/  IMAD.MOV.U32 R183, RZ, RZ, R99 ;  /* 0x000000ffffb77224 */ /* 0x000fe400078e0063 */
[----:B------:R-:W-:Y:S02]  /*1ad0*/  IMAD.MOV.U32 R184, RZ, RZ, R100 ;  /* 0x000000ffffb87224 */ /* 0x000fe400078e0064 */
[----:B------:R-:W-:-:S02]  /*1ae0*/  IMAD.MOV.U32 R185, RZ, RZ, R101 ;  /* 0x000000ffffb97224 */ /* 0x000fc400078e0065 */
[----:B------:R-:W-:Y:S02]  /*1af0*/  IMAD.MOV.U32 R187, RZ, RZ, R103 ;  /* 0x000000ffffbb7224 */ /* 0x000fe400078e0067 */
        /* <DEDUP_REMOVED lines=32> */
[----:B--23--:R-:W-:Y:S02]  /*1d00*/  IMAD.MOV.U32 R5, RZ, RZ, R147 ;  /* 0x000000ffff057224 */ /* 0x00cfe400078e0093 */
[----:B------:R-:W-:Y:S02]  /*1d10*/  IMAD.MOV.U32 R4, RZ, RZ, R148 ;  /* 0x000000ffff047224 */ /* 0x000fe400078e0094 */
[----:B------:R-:W-:-:S02]  /*1d20*/  IMAD.MOV.U32 R3, RZ, RZ, R149 ;  /* 0x000000ffff037224 */ /* 0x000fc400078e0095 */
[----:B-1----:R-:W-:Y:S02]  /*1d30*/  IMAD.MOV.U32 R0, RZ, RZ, R151 ;  /* 0x000000ffff007224 */ /* 0x002fe400078e0097 */
[----:B0-----:R-:W-:-:S06]  /*1d40*/  WARPGROUP.ARRIVE ;  /* 0x00000000000079c5 */ /* 0x001fcc0000000000 */
[----:B------:R-:W-:Y:S03]  /*1d50*/  HGMMA.64x256x8.F32.TF32 R24, gdesc[UR12], RZ, !UPT, gsb0 ;  /* 0x07e000000c1879f0 */ /* 0x000fe6000c0028ff */
[----:B------:R-:W-:Y:S02]  /*1d60*/  WARPGROUP.DEPBAR.LE gsb0, 0x0 ;  /* 0x00008000000079c5 */ /* 0x000fe40000010000 */
[----:B------:R-:W-:Y:S04]  /*1d70*/  STL.64 [R1+0xae8], R150 ;  /* 0x000ae89601007387 */ /* 0x000fe80000100a00 */
        /* <DEDUP_REMOVED lines=20> */
[----:B------:R0:W-:Y:S04]  /*1ec0*/  STL.64 [R1+0xa40], R108 ;  /* 0x000a406c01007387 */ /* 0x0001e80000100a00 */
[----:B0-----:R-:W2:Y:S04]  /*1ed0*/  LDL.LU R108, [R1] ;  /* 0x00000000016c7983 */ /* 0x001ea80000300800 */
[----:B------:R-:W2:Y:S04]  /*1ee0*/  LDL.LU R109, [R1+0x4] ;  /* 0x00000400016d7983 */ /* 0x000ea80000300800 */
        /* <DEDUP_REMOVED lines=19> */
[----:B------:R-:W2:Y:S01]  /*2020*/  LDL.LU R129, [R1+0x54] ;  /* 0x0000540001817983 */ /* 0x000ea20000300800 */
        /* <DEDUP_REMOVED lines=19> */
[----:B------:R-:W-:Y:S01]  /*2160*/  UIADD3 UR12, UR8, 0x2, URZ ;  /* 0x00000002080c7890 */ /* 0x000fe2000fffe03f */
[----:B------:R-:W-:Y:S01]  /*2170*/  IMAD.MOV.U32 R143, RZ, RZ, R222 ;  /* 0x000000ffff8f7224 */ /* 0x000fe200078e00de */
[----:B------:R-:W-:Y:S01]  /*2180*/  UIADD3 UR14, UR6, 0x2, URZ ;  /* 0x00000002060e7890 */ /* 0x000fe2000fffe03f */
[----:B------:R-:W-:Y:S01]  /*2190*/  IMAD.MOV.U32 R145, RZ, RZ, R220 ;  /* 0x000000ffff917224 */ /* 0x000fe200078e00dc */
[----:B------:R-:W-:Y:S01]  /*21a0*/  MOV R220, R16 ;  /* 0x0000001000dc7202 */ /* 0x000fe20000000f00 */
[----:B------:R-:W-:Y:S01]  /*21b0*/  IMAD.MOV.U32 R146, RZ, RZ, R219 ;  /* 0x000000ffff927224 */ /* 0x000fe200078e00db */
[----:B------:R-:W-:Y:S01]  /*21c0*/  UMOV UR13, 0x40000040 ;  /* 0x40000040000d7882 */ /* 0x000fe20000000000 */
[----:B------:R-:W-:Y:S01]  /*21d0*/  IMAD.MOV.U32 R147, RZ, RZ, R218 ;  /* 0x000000ffff937224 */ /* 0x000fe200078e00da */
[----:B------:R-:W-:Y:S01]  /*21e0*/  UMOV UR15, 0x40000040 ;  /* 0x40000040000f7882 */ /* 0x000fe20000000000 */
[----:B------:R-:W-:Y:S01]  /*21f0*/  IMAD.MOV.U32 R149, RZ, RZ, R216 ;  /* 0x000000ffff957224 */ /* 0x000fe200078e00d8 */
[----:B------:R-:W-:Y:S01]  /*2200*/  MOV R216, R20 ;  /* 0x0000001400d87202 */ /* 0x000fe20000000f00 */
        /* <DEDUP_REMOVED lines=19> */
[----:B------:R-:W-:-:S06]  /*2340*/  IMAD.MOV.U32 R235, RZ, RZ, R0 ;  /* 0x000000ffffeb7224 */ /* 0x000fcc00078e0000 */
[----:B--2---:R-:W-:-:S06]  /*2350*/  WARPGROUP.ARRIVE ;  /* 0x00000000000079c5 */ /* 0x004fcc0000000000 */
[----:B------:R-:W-:Y:S03]  /*2360*/  HGMMA.64x256x8.F32.TF32 R108, gdesc[UR12], R108, gsb0 ;  /* 0x07e000000c6c79f0 */ /* 0x000fe6000800286c */
[----:B------:R-:W-:Y:S02]  /*2370*/  WARPGROUP.DEPBAR.LE gsb0, 0x0 ;  /* 0x00008000000079c5 */ /* 0x000fe40000010000 */
[----:B------:R-:W-:Y:S04]  /*2380*/  STL.64 [R1], R108 ;  /* 0x0000006c01007387 */ /* 0x000fe80000100a00 */
        /* <DEDUP_REMOVED lines=63> */
[----:B0-----:R-:W2:Y:S04]  /*2780*/  LDL.LU R162, [R1+0xaf0] ;  /* 0x000af00001a27983 */ /* 0x001ea80000300800 */
[----:B------:R-:W3:Y:S04]  /*2790*/  LDL.LU.64 R150, [R1+0xae8] ;  /* 0x000ae80001967983 */ /* 0x000ee80000300a00 */
        /* <DEDUP_REMOVED lines=20> */
[----:B------:R-:W3:Y:S01]  /*28e0*/  LDL.LU.64 R108, [R1+0xa40] ;  /* 0x000a4000016c7983 */ /* 0x000ee20000300a00 */
[----:B------:R-:W-:Y:S01]  /*28f0*/  UIADD3 UR12, UR8, 0x402, URZ ;  /* 0x00000402080c7890 */ /* 0x000fe2000fffe03f */
[----:B------:R-:W-:Y:S01]  /*2900*/  UMOV UR13, 0x40000040 ;  /* 0x40000040000d7882 */ /* 0x000fe20000000000 */
[----:B---3--:R-:W-:-:S07]  /*2910*/  WARPGROUP.ARRIVE ;  /* 0x00000000000079c5 */ /* 0x008fce0000000000 */
[----:B------:R-:W-:Y:S03]  /*2920*/  HGMMA.64x256x8.F32.TF32 R24, gdesc[UR12], R24, gsb0 ;  /* 0x07e000000c1879f0 */ /* 0x000fe60008002818 */
        /* <DEDUP_REMOVED lines=65> */
[----:B0-----:R-:W3:Y:S04]  /*2d40*/  LDL.LU.64 R24, [R1] ;  /* 0x0000000001187983 */ /* 0x001ee80000300a00 */
        /* <DEDUP_REMOVED lines=63> */
[----:B------:R-:W-:-:S02]  /*3140*/  UIADD3 UR12, UR8, 0x4, URZ ;  /* 0x00000004080c7890 */ /* 0x000fc4000fffe03f */
[----:B------:R-:W-:Y:S01]  /*3150*/  UIADD3 UR14, UR6, 0x4, URZ ;  /* 0x00000004060e7890 */ /* 0x000fe2000fffe03f */
[----:B------:R-:W-:Y:S01]  /*3160*/  UMOV UR13, 0x40000040 ;  /* 0x40000040000d7882 */ /* 0x000fe20000000000 */
[----:B------:R-:W-:Y:S01]  /*3170*/  UMOV UR15, 0x40000040 ;  /* 0x40000040000f7882 */ /* 0x000fe20000000000 */
[----:B---3--:R-:W-:-:S06]  /*3180*/  WARPGROUP.ARRIVE ;  /* 0x00000000000079c5 */ /* 0x008fcc0000000000 */
[----:B------:R-:W-:Y:S03]  /*3190*/  HGMMA.64x256x8.F32.TF32 R24, gdesc[UR12], R24, gsb0 ;  /* 0x07e000000c1879f0 */ /* 0x000fe60008002818 */
        /* <DEDUP_REMOVED lines=41> */
[----:B------:R0:W-:Y:S01]  /*3430*/  STL.64 [R1+0x50], R44 ;  /* 0x0000502c01007387 */ /* 0x0001e20000100a00 */
[----:B------:R-:W-:Y:S01]  /*3440*/  IMAD.MOV.U32 R208, RZ, RZ, R124 ;  /* 0x000000ffffd07224 */ /* 0x000fe200078e007c */
[----:B------:R-:W-:Y:S01]  /*3450*/  MOV R190, R106 ;  /* 0x0000006a00be7202 */ /* 0x000fe20000000f00 */
[----:B------:R-:W-:Y:S01]  /*3460*/  IMAD.MOV.U32 R209, RZ, RZ, R125 ;  /* 0x000000ffffd17224 */ /* 0x000fe200078e007d */
[----:B------:R-:W3:Y:S01]  /*3470*/  LDL.LU.64 R150, [R1+0xa38] ;  /* 0x000a380001967983 */ /* 0x000ee20000300a00 */
        /* <DEDUP_REMOVED lines=60> */
[----:B------:R-:W-:-:S02]  /*3840*/  IMAD.MOV.U32 R167, RZ, RZ, R83 ;  /* 0x000000ffffa77224 */ /* 0x000fc400078e0053 */
[----:B------:R-:W-:Y:S01]  /*3850*/  IMAD.MOV.U32 R164, RZ, RZ, R80 ;  /* 0x000000ffffa47224 */ /* 0x000fe200078e0050 */
[----:B------:R-:W3:Y:S01]  /*3860*/  LDL.LU.64 R118, [R1+0x9b8] ;  /* 0x0009b80001767983 */ /* 0x000ee20000300a00 */
[----:B------:R-:W-:Y:S02]  /*3870*/  IMAD.MOV.U32 R165, RZ, RZ, R81 ;  /* 0x000000ffffa57224 */ /* 0x000fe400078e0051 */
[----:B------:R-:W-:Y:S01]  /*3880*/  IMAD.MOV.U32 R163, RZ, RZ, R79 ;  /* 0x000000ffffa37224 */ /* 0x000fe200078e004f */
[----:B------:R-:W3:Y:S01]  /*3890*/  LDL.LU.64 R116, [R1+0x9b0] ;  /* 0x0009b00001747983 */ /* 0x000ee20000300a00 */
[----:B------:R-:W-:Y:S02]  /*38a0*/  IMAD.MOV.U32 R160, RZ, RZ, R76 ;  /* 0x000000ffffa07224 */ /* 0x000fe400078e004c */
        /* <DEDUP_REMOVED lines=58> */
[----:B0-----:R-:W3:Y:S04]  /*3c50*/  LDL.LU.64 R44, [R1+0x890] ;  /* 0x00089000012c7983 */ /* 0x001ee80000300a00 */
        /* <DEDUP_REMOVED lines=11> */
[----:B------:R-:W-:-:S02]  /*3d10*/  UMOV UR13, 0x40000040 ;  /* 0x40000040000d7882 */ /* 0x000fc40000000000 */
[----:B--2---:R-:W-:Y:S01]  /*3d20*/  STL [R1+0x838], R162 ;  /* 0x000838a201007387 */ /* 0x004fe20000100800 */
[----:B---3--:R-:W-:-:S06]  /*3d30*/  WARPGROUP.ARRIVE ;  /* 0x00000000000079c5 */ /* 0x008fcc0000000000 */
        /* <DEDUP_REMOVED lines=64> */
[----:B------:R-:W-:-:S02]  /*4140*/  IMAD.MOV.U32 R142, RZ, RZ, R223 ;  /* 0x000000ffff8e7224 */ /* 0x000fc400078e00df */
[----:B------:R-:W-:Y:S02]  /*4150*/  IMAD.MOV.U32 R143, RZ, RZ, R222 ;  /* 0x000000ffff8f7224 */ /* 0x000fe400078e00de */
[----:B------:R-:W-:Y:S01]  /*4160*/  IMAD.MOV.U32 R145, RZ, RZ, R220 ;  /* 0x000000ffff917224 */ /* 0x000fe200078e00dc */
[----:B------:R-:W-:Y:S01]  /*4170*/  MOV R220, R16 ;  /* 0x0000001000dc7202 */ /* 0x000fe20000000f00 */
[----:B------:R-:W-:Y:S02]  /*4180*/  IMAD.MOV.U32 R146, RZ, RZ, R219 ;  /* 0x000000ffff927224 */ /* 0x000fe400078e00db */
[----:B------:R-:W-:Y:S02]  /*4190*/  IMAD.MOV.U32 R147, RZ, RZ, R218 ;  /* 0x000000ffff937224 */ /* 0x000fe400078e00da */
        /* <DEDUP_REMOVED lines=21> */
[----:B------:R-:W-:Y:S01]  /*42f0*/  IMAD.MOV.U32 R235, RZ, RZ, R0 ;  /* 0x000000ffffeb7224 */ /* 0x000fe200078e0000 */
[----:B------:R-:W-:Y:S02]  /*4300*/  UIADD3 UR12, UR8, 0x6, URZ ;  /* 0x00000006080c7890 */ /* 0x000fe4000fffe03f */
[----:B------:R-:W-:Y:S01]  /*4310*/  UIADD3 UR14, UR6, 0x6, URZ ;  /* 0x00000006060e7890 */ /* 0x000fe2000fffe03f */
[----:B------:R-:W-:Y:S01]  /*4320*/  UMOV UR13, 0x40000040 ;  /* 0x40000040000d7882 */ /* 0x000fe20000000000 */
[----:B------:R-:W-:Y:S01]  /*4330*/  UMOV UR15, 0x40000040 ;  /* 0x40000040000f7882 */ /* 0x000fe20000000000 */
        /* <DEDUP_REMOVED lines=236> */
[----:B------:R-:W-:Y:S01]  /*5200*/  STL.64 [R1+0x30], R36 ;  /* 0x0000302401007387 */ /* 0x000fe20000100a00 */
[----:B------:R-:W-:-:S03]  /*5210*/  MOV R2, R150 ;  /* 0x0000009600027202 */ /* 0x000fc60000000f00 */
[----:B------:R-:W-:Y:S01]  /*5220*/  STL.64 [R1+0x38], R38 ;  /* 0x0000382601007387 */ /* 0x000fe20000100a00 */
[----:B------:R-:W-:-:S03]  /*5230*/  IMAD.MOV.U32 R0, RZ, RZ, R151 ;  /* 0x000000ffff007224 */ /* 0x000fc600078e0097 */
[----:B------:R-:W-:Y:S01]  /*5240*/  STL.64 [R1+0x40], R40 ;  /* 0x0000402801007387 */ /* 0x000fe20000100a00 */
[----:B------:R-:W-:-:S03]  /*5250*/  IMAD.MOV.U32 R4, RZ, RZ, R148 ;  /* 0x000000ffff047224 */ /* 0x000fc600078e0094 */
[----:B------:R-:W-:Y:S01]  /*5260*/  STL.64 [R1+0x48], R42 ;  /* 0x0000482a01007387 */ /* 0x000fe20000100a00 */
[----:B------:R-:W-:Y:S01]  /*5270*/  IMAD.MOV.U32 R3, RZ, RZ, R149 ;  /* 0x000000ffff037224 */ /* 0x000fe200078e0095 */
[----:B------:R-:W-:Y:S02]  /*5280*/  MOV R6, R146 ;  /* 0x0000009200067202 */ /* 0x000fe40000000f00 */
[----:B------:R0:W-:Y:S01]  /*5290*/  STL.64 [R1+0x50], R44 ;  /* 0x0000502c01007387 */ /* 0x0001e20000100a00 */
[----:B------:R-:W-:-:S03]  /*52a0*/  IMAD.MOV.U32 R5, RZ, RZ, R147 ;  /* 0x000000ffff057224 */ /* 0x000fc600078e0093 */
[----:B------:R-:W3:Y:S01]  /*52b0*/  LDL.LU.64 R150, [R1+0x780] ;  /* 0x0007800001967983 */ /* 0x000ee20000300a00 */
[----:B------:R-:W-:Y:S01]  /*52c0*/  IMAD.MOV.U32 R8, RZ, RZ, R144 ;  /* 0x000000ffff087224 */ /* 0x000fe200078e0090 */
[----:B------:R-:W-:Y:S01]  /*52d0*/  MOV R10, R142 ;  /* 0x0000008e000a7202 */ /* 0x000fe20000000f00 */
[----:B------:R-:W-:Y:S01]  /*52e0*/  IMAD.MOV.U32 R7, RZ, RZ, R145 ;  /* 0x000000ffff077224 */ /* 0x000fe200078e0091 */
[----:B------:R-:W3:Y:S01]  /*52f0*/  LDL.LU.64 R148, [R1+0x778] ;  /* 0x0007780001947983 */ /* 0x000ee20000300a00 */
        /* <DEDUP_REMOVED lines=744> */
[----:B------:R-:W-:Y:S02]  /*8180*/  IMAD.MOV.U32 R130, RZ, RZ, R17 ;  /* 0x000000ffff827224 */ /* 0x000fe400078e0011 */
[----:B------:R-:W-:Y:S01]  /*8190*/  IMAD.MOV.U32 R131, RZ, RZ, R16 ;  /* 0x000000ffff837224 */ /* 0x000fe200078e0010 */
[----:B------:R-:W-:Y:S01]  /*81a0*/  UIADD3 UR12, UR8, 0x806, URZ ;  /* 0x00000806080c7890 */ /* 0x000fe2000fffe03f */
[----:B------:R-:W-:Y:S01]  /*81b0*/  IMAD.MOV.U32 R133, RZ, RZ, R0 ;  /* 0x000000ffff857224 */ /* 0x000fe200078e0000 */
[----:B------:R-:W-:Y:S01]  /*81c0*/  UIADD3 UR14, UR6, 0x806, URZ ;  /* 0x00000806060e7890 */ /* 0x000fe2000fffe03f */
[----:B------:R-:W-:Y:S01]  /*81d0*/  IMAD.MOV.U32 R217, RZ, RZ, R23 ;  /* 0x000000ffffd97224 */ /* 0x000fe200078e0017 */
[----:B------:R-:W-:Y:S01]  /*81e0*/  UMOV UR13, 0x40000040 ;  /* 0x40000040000d7882 */ /* 0x000fe20000000000 */
[----:B------:R-:W-:Y:S01]  /*81f0*/  IMAD.MOV.U32 R218, RZ, RZ, R22 ;  /* 0x000000ffffda7224 */ /* 0x000fe200078e0016 */
[----:B------:R-:W-:Y:S01]  /*8200*/  UMOV UR15, 0x40000040 ;  /* 0x40000040000f7882 */ /* 0x000fe20000000000 */
[----:B------:R-:W-:Y:S01]  /*8210*/  IMAD.MOV.U32 R219, RZ, RZ, R21 ;  /* 0x000000ffffdb7224 */ /* 0x000fe200078e0015 */
[----:B------:R0:W5:Y:S01]  /*8220*/  LDL.LU R17, [R1+0x2c8] ;  /* 0x0002c80001117983 */ /* 0x0001620000300800 */
[----:B------:R-:W-:-:S02]  /*8230*/  IMAD.MOV.U32 R221, RZ, RZ, R19 ;  /* 0x000000ffffdd7224 */ /* 0x000fc400078e0013 */
[----:B------:R-:W-:Y:S01]  /*8240*/  IMAD.MOV.U32 R222, RZ, RZ, R18 ;  /* 0x000000ffffde7224 */ /* 0x000fe200078e0012 */
[----:B------:R0:W5:Y:S01]  /*8250*/  LDL.LU R16, [R1+0x2c4] ;  /* 0x0002c40001107983 */ /* 0x0001620000300800 */
[----:B------:R-:W-:Y:S02]  /*8260*/  IMAD.MOV.U32 R223, RZ, RZ, R15 ;  /* 0x000000ffffdf7224 */ /* 0x000fe400078e000f */
[----:B------:R-:W-:Y:S01]  /*8270*/  IMAD.MOV.U32 R225, RZ, RZ, R13 ;  /* 0x000000ffffe17224 */ /* 0x000fe200078e000d */
[----:B------:R0:W5:Y:S01]  /*8280*/  LDL.LU R2, [R1+0x2c0] ;  /* 0x0002c00001027983 */ /* 0x0001620000300800 */
[----:B------:R-:W-:Y:S02]  /*8290*/  IMAD.MOV.U32 R226, RZ, RZ, R12 ;  /* 0x000000ffffe27224 */ /* 0x000fe400078e000c */
[----:B------:R-:W-:Y:S01]  /*82a0*/  IMAD.MOV.U32 R227, RZ, RZ, R11 ;  /* 0x000000ffffe37224 */ /* 0x000fe200078e000b */
[----:B------:R0:W5:Y:S01]  /*82b0*/  LDL.LU R0, [R1+0x2bc] ;  /* 0x0002bc0001007983 */ /* 0x0001620000300800 */
[----:B------:R-:W-:-:S02]  /*82c0*/  IMAD.MOV.U32 R229, RZ, RZ, R9 ;  /* 0x000000ffffe57224 */ /* 0x000fc400078e0009 */
[----:B------:R-:W-:Y:S02]  /*82d0*/  IMAD.MOV.U32 R230, RZ, RZ, R8 ;  /* 0x000000ffffe67224 */ /* 0x000fe400078e0008 */
[----:B------:R-:W-:Y:S02]  /*82e0*/  IMAD.MOV.U32 R231, RZ, RZ, R7 ;  /* 0x000000ffffe77224 */ /* 0x000fe400078e0007 */
[----:B------:R-:W-:Y:S02]  /*82f0*/  IMAD.MOV.U32 R233, RZ, RZ, R5 ;  /* 0x000000ffffe97224 */ /* 0x000fe400078e0005 */
[----:B------:R-:W-:Y:S02]  /*8300*/  IMAD.MOV.U32 R234, RZ, RZ, R4 ;  /* 0x000000ffffea7224 */ /* 0x000fe400078e0004 */
        /* <DEDUP_REMOVED lines=68> */
[----:B-1----:R0:W5:Y:S04]  /*8750*/  LDL.LU R162, [R1+0x2b8] ;  /* 0x0002b80001a27983 */ /* 0x0021680000300800 */
[----:B------:R-:W2:Y:S04]  /*8760*/  LDL.LU.64 R150, [R1+0x2b0] ;  /* 0x0002b00001967983 */ /* 0x000ea80000300a00 */
        /* <DEDUP_REMOVED lines=20> */
[----:B------:R-:W2:Y:S01]  /*88b0*/  LDL.LU.64 R108, [R1+0x208] ;  /* 0x00020800016c7983 */ /* 0x000ea20000300a00 */
[----:B------:R-:W-:Y:S01]  /*88c0*/  UIADD3 UR12, UR8, 0xc06, URZ ;  /* 0x00000c06080c7890 */ /* 0x000fe2000fffe03f */
[----:B------:R-:W-:Y:S01]  /*88d0*/  UMOV UR13, 0x40000040 ;  /* 0x40000040000d7882 */ /* 0x000fe20000000000 */
[----:B--2---:R-:W-:-:S07]  /*88e0*/  WARPGROUP.ARRIVE ;  /* 0x00000000000079c5 */ /* 0x004fce0000000000 */
[----:B------:R-:W-:Y:S03]  /*88f0*/  HGMMA.64x256x8.F32.TF32 R24, gdesc[UR12], R24, gsb0 ;  /* 0x07e000000c1879f0 */ /* 0x000fe60008002818 */
[----:B------:R-:W-:Y:S02]  /*8900*/  WARPGROUP.DEPBAR.LE gsb0, 0x0 ;  /* 0x00008000000079c5 */ /* 0x000fe40000010000 */
[----:B0-----:R-:W-:Y:S05]  /*8910*/  @!P1 BRA `(.L_x_18) ;  /* 0x0000008000ac9947 */ /* 0x001fea0003800000 */
[----:B------:R-:W-:Y:S02]  /*8920*/  UIADD3 UR6, UR37, 0x1, URZ ;  /* 0x0000000125067890 */ /* 0x000fe4000fffe03f */
[----:B------:R-:W-:Y:S02]  /*8930*/  UMOV UR7, UR37 ;  /* 0x0000002500077c82 */ /* 0x000fe40008000000 */
[----:B------:R-:W-:-:S04]  /*8940*/  UISETP.NE.AND UP0, UPT, UR6, 0x5, UPT ;  /* 0x000000050600788c */ /* 0x000fc8000bf05270 */
[----:B------:R-:W-:Y:S02]  /*8950*/  USEL UR9, URZ, 0x1, UP0 ;  /* 0x000000013f097887 */ /* 0x000fe40008000000 */
[----:B------:R-:W-:Y:S02]  /*8960*/  USEL UR6, UR6, URZ, UP0 ;  /* 0x0000003f06067287 */ /* 0x000fe40008000000 */
[----:B------:R-:W-:-:S12]  /*8970*/  ULOP3.LUT UR9, UR36, UR9, URZ, 0x3c, !UPT ;  /* 0x0000000924097292 */ /* 0x000fd8000f8e3c3f */
.L_x_25:
[----:B------:R-:W-:Y:S05]  /*8980*/  @!P0 BRA `(.L_x_19) ;  /* 0x0000000000048947 */ /* 0x000fea0003800000 */
[----:B------:R-:W-:Y:S01]  /*8990*/  BPT.TRAP 0x1 ;  /* 0x000000040000795c */ /* 0x000fe20000300000 */
.L_x_19:
[----:B------:R-:W0:Y:S01]  /*89a0*/  S2UR UR10, SR_CgaCtaId ;  /* 0x00000000000a79c3 */ /* 0x000e220000008800 */
[----:B------:R-:W-:Y:S01]  /*89b0*/  UMOV UR8, 0x400 ;  /* 0x0000040000087882 */ /* 0x000fe20000000000 */
[----:B------:R-:W-:-:S04]  /*89c0*/  MOV R3, UR9 ;  /* 0x0000000900037c02 */ /* 0x000fc80008000f00 */
[----:B------:R-:W-:Y:S01]  /*89d0*/  SHF.L.U32 R3, R3, 0x1f, RZ ;  /* 0x0000001f03037819 */ /* 0x000fe200000006ff */
[----:B0-----:R-:W-:-:S04]  /*89e0*/  ULEA UR8, UR10, UR8, 0x18 ;  /* 0x000000080a087291 */ /* 0x001fc8000f8ec03f */
[----:B------:R-:W-:-:S09]  /*89f0*/  ULEA UR10, UR6, UR8, 0x3 ;  /* 0x00000008060a7291 */ /* 0x000fd2000f8e183f */
[----:B------:R0:W1:Y:S01]  /*8a00*/  SYNCS.PHASECHK.TRANS64.TRYWAIT P1, [UR10], R3 ;  /* 0x00000003ff0075a7 */ /* 0x000062000802014a */
[----:B------:R-:W-:Y:S05]  /*8a10*/  @!P0 BRA `(.L_x_20) ;  /* 0x0000000000048947 */ /* 0x000fea0003800000 */
[----:B------:R-:W-:Y:S01]  /*8a20*/  BPT.TRAP 0x1 ;  /* 0x000000040000795c */ /* 0x000fe20000300000 */
.L_x_20:
[----:B-1----:R-:W-:Y:S05]  /*8a30*/  @P1 BRA `(.L_x_21) ;  /* 0x0000000000081947 */ /* 0x002fea0003800000 */
[----:B------:R-:W1:Y:S02]  /*8a40*/  SYNCS.PHASECHK.TRANS64.TRYWAIT P1, [UR10], R3 ;  /* 0x00000003ff0075a7 */ /* 0x000e64000802014a */
[----:B-1----:R-:W-:Y:S05]  /*8a50*/  @!P1 BRA `(.L_x_22) ;  /* 0x000001a400489947 */ /* 0x002fea0003800000 */
.L_x_21:
        /* <DEDUP_REMOVED lines=64> */
[----:B--2---:R-:W2:Y:S04]  /*8e60*/  LDL.LU.64 R24, [R1] ;  /* 0x0000000001187983 */ /* 0x004ea80000300a00 */
        /* <DEDUP_REMOVED lines=63> */
[----:B------:R-:W-:-:S02]  /*9260*/  ULEA UR10, UR6, UR4, 0xc ;  /* 0x00000004060a7291 */ /* 0x000fc4000f8e603f */
[----:B------:R-:W-:Y:S01]  /*9270*/  ULEA UR11, UR6, UR5, 0xc ;  /* 0x00000005060b7291 */ /* 0x000fe2000f8e603f */
[----:B-----5:R-:W-:Y:S01]  /*9280*/  STL [R1+0x2c8], R17 ;  /* 0x0002c81101007387 */ /* 0x020fe20000100800 */
[----:B------:R-:W-:Y:S01]  /*9290*/  UMOV UR13, 0x40000040 ;  /* 0x40000040000d7882 */ /* 0x000fe20000000000 */
[----:B------:R-:W-:Y:S02]  /*92a0*/  UMOV UR15, 0x40000040 ;  /* 0x40000040000f7882 */ /* 0x000fe40000000000 */
[----:B------:R-:W-:Y:S01]  /*92b0*/  UMOV UR12, UR10 ;  /* 0x0000000a000c7c82 */ /* 0x000fe20008000000 */
[----:B------:R-:W-:Y:S01]  /*92c0*/  STL [R1+0x2c4], R16 ;  /* 0x0002c41001007387 */ /* 0x000fe20000100800 */
[----:B------:R-:W-:-:S03]  /*92d0*/  UMOV UR14, UR11 ;  /* 0x0000000b000e7c82 */ /* 0x000fc60008000000 */
[----:B------:R3:W-:Y:S04]  /*92e0*/  STL [R1+0x2c0], R2 ;  /* 0x0002c00201007387 */ /* 0x0007e80000100800 */
[----:B------:R4:W-:Y:S01]  /*92f0*/  STL [R1+0x2bc], R0 ;  /* 0x0002bc0001007387 */ /* 0x0009e20000100800 */
[----:B--2---:R-:W-:-:S06]  /*9300*/  WARPGROUP.ARRIVE ;  /* 0x00000000000079c5 */ /* 0x004fcc0000000000 */
[----:B------:R-:W-:Y:S03]  /*9310*/  HGMMA.64x256x8.F32.TF32 R24, gdesc[UR12], R24, gsb0 ;  /* 0x07e000000c1879f0 */ /* 0x000fe60008002818 */
[----:B------:R-:W-:Y:S02]  /*9320*/  WARPGROUP.DEPBAR.LE gsb0, 0x0 ;  /* 0x00008000000079c5 */ /* 0x000fe40000010000 */
[----:B------:R-:W-:Y:S01]  /*9330*/  STL.64 [R1], R24 ;  /* 0x0000001801007387 */ /* 0x000fe20000100a00 */
[----:B---3--:R-:W-:Y:S01]  /*9340*/  IMAD.MOV.U32 R2, RZ, RZ, R150 ;  /* 0x000000ffff027224 */ /* 0x008fe200078e0096 */
[----:B01----:R-:W-:Y:S01]  /*9350*/  MOV R3, R149 ;  /* 0x0000009500037202 */ /* 0x003fe20000000f00 */
[----:B----4-:R-:W-:Y:S01]  /*9360*/  IMAD.MOV.U32 R0, RZ, RZ, R151 ;  /* 0x000000ffff007224 */ /* 0x010fe200078e0097 */
        /* <DEDUP_REMOVED lines=40> */
[----:B------:R-:W2:Y:S01]  /*95f0*/  LDL.LU.64 R150, [R1+0xcf0] ;  /* 0x000cf00001967983 */ /* 0x000ea20000300a00 */
        /* <DEDUP_REMOVED lines=60> */
[----:B------:R-:W-:-:S02]  /*99c0*/  IMAD.MOV.U32 R167, RZ, RZ, R83 ;  /* 0x000000ffffa77224 */ /* 0x000fc400078e0053 */
[----:B------:R-:W-:Y:S01]  /*99d0*/  IMAD.MOV.U32 R164, RZ, RZ, R80 ;  /* 0x000000ffffa47224 */ /* 0x000fe200078e0050 */
[----:B------:R-:W2:Y:S01]  /*99e0*/  LDL.LU.64 R118, [R1+0xc70] ;  /* 0x000c700001767983 */ /* 0x000ea20000300a00 */
[----:B------:R-:W-:Y:S02]  /*99f0*/  IMAD.MOV.U32 R213, RZ, RZ, R78 ;  /* 0x000000ffffd57224 */ /* 0x000fe400078e004e */
[----:B------:R-:W-:Y:S01]  /*9a00*/  IMAD.MOV.U32 R163, RZ, RZ, R79 ;  /* 0x000000ffffa37224 */ /* 0x000fe200078e004f */
[----:B------:R-:W2:Y:S01]  /*9a10*/  LDL.LU.64 R116, [R1+0xc68] ;  /* 0x000c680001747983 */ /* 0x000ea20000300a00 */
[----:B------:R-:W-:Y:S02]  /*9a20*/  IMAD.MOV.U32 R160, RZ, RZ, R76 ;  /* 0x000000ffffa07224 */ /* 0x000fe400078e004c */
        /* <DEDUP_REMOVED lines=58> */
[----:B0-----:R-:W2:Y:S04]  /*9dd0*/  LDL.LU.64 R44, [R1+0xb48] ;  /* 0x000b4800012c7983 */ /* 0x001ea80000300a00 */
        /* <DEDUP_REMOVED lines=11> */
[----:B------:R-:W-:-:S02]  /*9e90*/  UMOV UR13, 0x40000040 ;  /* 0x40000040000d7882 */ /* 0x000fc40000000000 */
[----:B------:R-:W-:Y:S01]  /*9ea0*/  STL [R1+0xaf0], R162 ;  /* 0x000af0a201007387 */ /* 0x000fe20000100800 */
[----:B--2---:R-:W-:-:S06]  /*9eb0*/  WARPGROUP.ARRIVE ;  /* 0x00000000000079c5 */ /* 0x004fcc0000000000 */
        /* <DEDUP_REMOVED lines=333> */
[----:B------:R-:W-:-:S03]  /*b390*/  IMAD.MOV.U32 R2, RZ, RZ, R150 ;  /* 0x000000ffff027224 */ /* 0x000fc600078e0096 */
[----:B------:R-:W-:Y:S01]  /*b3a0*/  STL.64 [R1+0x38], R38 ;  /* 0x0000382601007387 */ /* 0x000fe20000100a00 */
[----:B------:R-:W-:-:S03]  /*b3b0*/  IMAD.MOV.U32 R0, RZ, RZ, R151 ;  /* 0x000000ffff007224 */ /* 0x000fc600078e0097 */
[----:B------:R-:W-:Y:S01]  /*b3c0*/  STL.64 [R1+0x40], R40 ;  /* 0x0000402801007387 */ /* 0x000fe20000100a00 */
[----:B------:R-:W-:Y:S01]  /*b3d0*/  IMAD.MOV.U32 R4, RZ, RZ, R148 ;  /* 0x000000ffff047224 */ /* 0x000fe200078e0094 */
[----:B------:R-:W-:Y:S02]  /*b3e0*/  MOV R3, R149 ;  /* 0x0000009500037202 */ /* 0x000fe40000000f00 */
[----:B------:R-:W-:Y:S01]  /*b3f0*/  STL.64 [R1+0x48], R42 ;  /* 0x0000482a01007387 */ /* 0x000fe20000100a00 */
[----:B------:R-:W-:-:S03]  /*b400*/  IMAD.MOV.U32 R6, RZ, RZ, R146 ;  /* 0x000000ffff067224 */ /* 0x000fc600078e0092 */
[----:B------:R0:W-:Y:S01]  /*b410*/  STL.64 [R1+0x50], R44 ;  /* 0x0000502c01007387 */ /* 0x0001e20000100a00 */
[----:B------:R-:W-:Y:S01]  /*b420*/  IMAD.MOV.U32 R5, RZ, RZ, R147 ;  /* 0x000000ffff057224 */ /* 0x000fe200078e0093 */
[----:B------:R-:W-:Y:S02]  /*b430*/  MOV R7, R145 ;  /* 0x0000009100077202 */ /* 0x000fe40000000f00 */
        /* <DEDUP_REMOVED lines=147> */
[----:B------:R-:W-:Y:S02]  /*bd70*/  IMAD.MOV.U32 R235, RZ, RZ, R46 ;  /* 0x000000ffffeb7224 */ /* 0x000fe400078e002e */
[----:B------:R-:W-:Y:S01]  /*bd80*/  IMAD.MOV.U32 R234, RZ, RZ, R47 ;  /* 0x000000ffffea7224 */ /* 0x000fe200078e002f */
        /* <DEDUP_REMOVED lines=1232> */
[----:B------:R-:W-:Y:S01]  /*10a90*/  BPT.TRAP 0x1 ;  /* 0x000000040000795c */ /* 0x000fe20000300000 */
.L_x_23:
[----:B------:R-:W-:Y:S02]  /*10aa0*/  UISETP.GT.U32.AND UP0, UPT, UR38, 0x1, UPT ;  /* 0x000000012600788c */ /* 0x000fe4000bf04070 */
[----:B------:R-:W-:-:S04]  /*10ab0*/  ULEA UR8, UR7, UR8, 0x3 ;  /* 0x0000000807087291 */ /* 0x000fc8000f8e183f */
[----:B------:R-:W-:Y:S01]  /*10ac0*/  UIADD3 UR8, UR8, 0x28, URZ ;  /* 0x0000002808087890 */ /* 0x000fe2000fffe03f */
[----:B------:R-:W-:-:S03]  /*10ad0*/  PLOP3.LUT P1, PT, PT, PT, UP0, 0x80, 0x0 ;  /* 0x000000000000781c */ /* 0x000fc60003f2f008 */
[----:B------:R-:W-:-:S09]  /*10ae0*/  UPRMT UR8, URZ, 0x654, UR8 ;  /* 0x000006543f087896 */ /* 0x000fd20008000008 */
[----:B------:R-:W-:Y:S01]  /*10af0*/  SYNCS.ARRIVE.TRANS64.RED.A1T0 RZ, [UR8], RZ ;  /* 0x000000ffffff79a7 */ /* 0x000fe20008100408 */
[----:B------:R-:W-:Y:S05]  /*10b00*/  @P1 BRA `(.L_x_24) ;  /* 0x0000000000041947 */ /* 0x000fea0003800000 */
[----:B------:R-:W-:Y:S01]  /*10b10*/  BPT.TRAP 0x1 ;  /* 0x000000040000795c */ /* 0x000fe20000300000 */
.L_x_24:
[----:B------:R-:W-:Y:S01]  /*10b20*/  UIADD3 UR6, UR6, 0x1, URZ ;  /* 0x0000000106067890 */ /* 0x000fe2000fffe03f */
[C---:B-----5:R-:W-:Y:S01]  /*10b30*/  ISETP.GT.AND P1, PT, R0.reuse, 0x1, PT ;  /* 0x000000010000780c */ /* 0x060fe20003f24270 */
[----:B------:R-:W-:Y:S01]  /*10b40*/  UIADD3 UR7, UR7, 0x1, URZ ;  /* 0x0000000107077890 */ /* 0x000fe2000fffe03f */
[----:B------:R-:W-:Y:S01]  /*10b50*/  VIADD R0, R0, 0xffffffff ;  /* 0xffffffff00007836 */ /* 0x000fe20000000000 */
[----:B------:R-:W-:Y:S02]  /*10b60*/  UISETP.NE.AND UP0, UPT, UR6, 0x5, UPT ;  /* 0x000000050600788c */ /* 0x000fe4000bf05270 */
[----:B------:R-:W-:Y:S02]  /*10b70*/  UISETP.NE.AND UP1, UPT, UR7, 0x5, UPT ;  /* 0x000000050700788c */ /* 0x000fe4000bf25270 */
[----:B------:R-:W-:Y:S02]  /*10b80*/  USEL UR8, URZ, 0x1, UP0 ;  /* 0x000000013f087887 */ /* 0x000fe40008000000 */
[----:B------:R-:W-:-:S02]  /*10b90*/  USEL UR6, UR6, URZ, UP0 ;  /* 0x0000003f06067287 */ /* 0x000fc40008000000 */
[----:B------:R-:W-:Y:S02]  /*10ba0*/  USEL UR7, UR7, URZ, UP1 ;  /* 0x0000003f07077287 */ /* 0x000fe40008800000 */
[----:B------:R-:W-:Y:S01]  /*10bb0*/  ULOP3.LUT UR9, UR9, UR8, URZ, 0x3c, !UPT ;  /* 0x0000000809097292 */ /* 0x000fe2000f8e3c3f */
[----:B------:R-:W-:Y:S11]  /*10bc0*/  @P1 BRA `(.L_x_25) ;  /* 0xffffff7c006c1947 */ /* 0x000ff6000383ffff */
.L_x_18:
[----:B-----5:R-:W0:Y:S02]  /*10bd0*/  LDC R0, c[0x0][0x28c] ;  /* 0x0000a300ff007b82 */ /* 0x020e240000000800 */
[----:B0-----:R-:W-:-:S13]  /*10be0*/  ISETP.GE.AND P1, PT, R0, 0x1, PT ;  /* 0x000000010000780c */ /* 0x001fda0003f26270 */
[----:B------:R-:W-:Y:S05]  /*10bf0*/  @!P1 BRA `(.L_x_26) ;  /* 0x00000000004c9947 */ /* 0x000fea0003800000 */
[----:B------:R-:W-:Y:S05]  /*10c00*/  @!P0 BRA `(.L_x_27) ;  /* 0x0000000000048947 */ /* 0x000fea0003800000 */
[----:B------:R-:W-:Y:S01]  /*10c10*/  BPT.TRAP 0x1 ;  /* 0x000000040000795c */ /* 0x000fe20000300000 */
.L_x_27:
[----:B------:R-:W0:Y:S01]  /*10c20*/  S2UR UR7, SR_CgaCtaId ;  /* 0x00000000000779c3 */ /* 0x000e220000008800 */
[----:B------:R-:W-:-:S04]  /*10c30*/  UISETP.LT.AND UP0, UPT, UR43, 0x1, UPT ;  /* 0x000000012b00788c */ /* 0x000fc8000bf01270 */
[----:B------:R-:W-:Y:S02]  /*10c40*/  USEL UR6, UR43, 0x1, UP0 ;  /* 0x000000012b067887 */ /* 0x000fe40008000000 */
[----:B------:R-:W-:Y:S02]  /*10c50*/  UISETP.GT.U32.AND UP0, UPT, UR38, 0x1, UPT ;  /* 0x000000012600788c */ /* 0x000fe4000bf04070 */
[----:B------:R-:W-:-:S04]  /*10c60*/  UIADD3 UR6, UR37, UR43, -UR6 ;  /* 0x0000002b25067290 */ /* 0x000fc8000fffe806 */
[----:B------:R-:W-:Y:S01]  /*10c70*/  UIMAD.WIDE.U32 UR4, UR6, -0x33333333, URZ ;  /* 0xcccccccd060478a5 */ /* 0x000fe2000f8e003f */
[----:B------:R-:W-:-:S03]  /*10c80*/  PLOP3.LUT P0, PT, PT, PT, UP0, 0x80, 0x0 ;  /* 0x000000000000781c */ /* 0x000fc60003f0f008 */
[----:B------:R-:W-:-:S03]  /*10c90*/  USHF.R.U32.HI UR4, URZ, 0x2, UR5 ;  /* 0x000000023f047899 */ /* 0x000fc60008011605 */
[----:B------:R-:W-:Y:S01]  /*10ca0*/  UMOV UR5, 0x400 ;  /* 0x0000040000057882 */ /* 0x000fe20000000000 */
[----:B------:R-:W-:Y:S02]  /*10cb0*/  UIMAD UR6, UR4, -0x5, UR6 ;  /* 0xfffffffb040678a4 */ /* 0x000fe4000f8e0206 */
[----:B0-----:R-:W-:-:S04]  /*10cc0*/  ULEA UR5, UR7, UR5, 0x18 ;  /* 0x0000000507057291 */ /* 0x001fc8000f8ec03f */
[----:B------:R-:W-:-:S04]  /*10cd0*/  ULEA UR6, UR6, UR5, 0x3 ;  /* 0x0000000506067291 */ /* 0x000fc8000f8e183f */
[----:B------:R-:W-:-:S04]  /*10ce0*/  UIADD3 UR6, UR6, 0x28, URZ ;  /* 0x0000002806067890 */ /* 0x000fc8000fffe03f */
[----:B------:R-:W-:-:S09]  /*10cf0*/  UPRMT UR6, URZ, 0x654, UR6 ;  /* 0x000006543f067896 */ /* 0x000fd20008000006 */
[----:B------:R-:W-:Y:S01]  /*10d00*/  SYNCS.ARRIVE.TRANS64.RED.A1T0 RZ, [UR6], RZ ;  /* 0x000000ffffff79a7 */ /* 0x000fe20008100406 */
[----:B------:R-:W-:Y:S05]  /*10d10*/  @P0 BRA `(.L_x_26) ;  /* 0x0000000000040947 */ /* 0x000fea0003800000 */
[----:B------:R-:W-:Y:S01]  /*10d20*/  BPT.TRAP 0x1 ;  /* 0x000000040000795c */ /* 0x000fe20000300000 */
.L_x_26:
[----:B------:R-:W0:Y:S01]  /*10d30*/  S2R R8, SR_TID.X ;  /* 0x0000000000087919 */ /* 0x000e220000002100 */
[----:B------:R-:W-:Y:S01]  /*10d40*/  MOV R19, 0x6540 ;  /* 0x0000654000137802 */ /* 0x000fe20000000f00 */
[----:B------:R-:W-:Y:S01]  /*10d50*/  USHF.R.S32.HI UR10, URZ, 0x1f, UR42 ;  /* 0x0000001f3f0a7899 */ /* 0x000fe2000801142a */
[----:B------:R-:W-:Y:S01]  /*10d60*/  LOP3.LUT R4, R162, 0x1, RZ, 0xc0, !PT ;  /* 0x00000001a2047812 */ /* 0x000fe200078ec0ff */
[----:B------:R-:W-:Y:S01]  /*10d70*/  ULDC.64 UR8, c[0x0][0x5d0] ;  /* 0x0001740000087ab9 */ /* 0x000fe20000000a00 */
[----:B------:R-:W-:Y:S01]  /*10d80*/  UIMAD.WIDE UR6, UR40, 0x100, URZ ;  /* 0x00000100280678a5 */ /* 0x000fe2000f8e023f */
[----:B------:R-:W-:Y:S01]  /*10d90*/  IMAD.U32 R6, RZ, RZ, UR8 ;  /* 0x00000008ff067e24 */ /* 0x000fe2000f8e00ff */
[----:B------:R-:W-:Y:S01]  /*10da0*/  UIMAD UR4, UR10, UR8, URZ ;  /* 0x000000080a0472a4 */ /* 0x000fe2000f8e023f */
[----:B------:R-:W-:Y:S01]  /*10db0*/  IMAD.SHL.U32 R3, R4, 0x40, RZ ;  /* 0x0000004004037824 */ /* 0x000fe200078e00ff */
[----:B------:R-:W-:Y:S02]  /*10dc0*/  USHF.L.U32 UR40, UR40, 0x8, URZ ;  /* 0x0000000828287899 */ /* 0x000fe4000800063f */
[----:B------:R-:W-:Y:S01]  /*10dd0*/  UIMAD UR4, UR42, UR9, UR4 ;  /* 0x000000092a0472a4 */ /* 0x000fe2000f8e0204 */
[----:B------:R-:W-:Y:S01]  /*10de0*/  ULDC UR8, c[0x0][0x284] ;  /* 0x0000a10000087ab9 */ /* 0x000fe20000000800 */
[----:B------:R-:W-:Y:S01]  /*10df0*/  UIADD3 UR37, UR43, UR37, URZ ;  /* 0x000000252b257290 */ /* 0x000fe2000fffe03f */
[----:B------:R-:W-:Y:S01]  /*10e00*/  IMAD.U32 R158, RZ, RZ, UR8 ;  /* 0x00000008ff9e7e24 */ /* 0x000fe2000f8e00ff */
[----:B------:R-:W-:-:S02]  /*10e10*/  UISETP.GE.U32.AND UP2, UPT, UR43, 0x5, UPT ;  /* 0x000000052b00788c */ /* 0x000fc4000bf46070 */
[----:B------:R-:W-:-:S04]  /*10e20*/  UISETP.GT.U32.AND UP1, UPT, UR37, 0x4, UPT ;  /* 0x000000042500788c */ /* 0x000fc8000bf24070 */
[----:B------:R-:W-:Y:S01]  /*10e30*/  UISETP.LT.U32.AND UP1, UPT, UR43, 0x5, UP1 ;  /* 0x000000052b00788c */ /* 0x000fe20008f21070 */
[C---:B0-----:R-:W-:Y:S01]  /*10e40*/  IMAD.SHL.U32 R18, R8.reuse, 0x2, RZ ;  /* 0x0000000208127824 */ /* 0x041fe200078e00ff */
[----:B------:R-:W-:Y:S02]  /*10e50*/  SHF.R.U32.HI R0, RZ, 0x2, R8 ;  /* 0x00000002ff007819 */ /* 0x000fe40000011608 */
[----:B------:R-:W-:Y:S02]  /*10e60*/  LOP3.LUT R5, R8, 0x60, RZ, 0xc0, !PT ;  /* 0x0000006008057812 */ /* 0x000fe400078ec0ff */
[----:B------:R-:W-:Y:S02]  /*10e70*/  LOP3.LUT R18, R18, 0x6, RZ, 0xc0, !PT ;  /* 0x0000000612127812 */ /* 0x000fe400078ec0ff */
[----:B------:R-:W-:Y:S02]  /*10e80*/  LOP3.LUT R0, R0, 0x7, RZ, 0xc0, !PT ;  /* 0x0000000700007812 */ /* 0x000fe400078ec0ff */
[----:B------:R-:W-:Y:S01]  /*10e90*/  PRMT R18, R18, R19, UR41 ;  /* 0x0000002912127e16 */ /* 0x000fe20008000013 */
[----:B------:R-:W-:Y:S01]  /*10ea0*/  USHF.L.U32 UR41, UR41, 0x8, URZ ;  /* 0x0000000829297899 */ /* 0x000fe2000800063f */
[----:B------:R-:W-:-:S02]  /*10eb0*/  SHF.R.U32.HI R5, RZ, 0x1, R5 ;  /* 0x00000001ff057819 */ /* 0x000fc40000011605 */
[----:B------:R-:W-:Y:S02]  /*10ec0*/  SHF.R.S32.HI R19, RZ, 0x1f, R18 ;  /* 0x0000001fff137819 */ /* 0x000fe40000011412 */
[--C-:B------:R-:W-:Y:S02]  /*10ed0*/  LOP3.LUT R3, R3, 0x40, R0.reuse, 0xe2, !PT ;  /* 0x0000004003037812 */ /* 0x100fe400078ee200 */
[----:B------:R-:W-:Y:S01]  /*10ee0*/  IADD3 R0, RZ, -R5, -R0 ;  /* 0x80000005ff007210 */ /* 0x000fe20007ffe800 */
[----:B------:R-:W-:Y:S01]  /*10ef0*/  IMAD.WIDE.U32 R6, R6, UR42, R18 ;  /* 0x0000002a06067c25 */ /* 0x000fe2000f8e0012 */
[----:B------:R-:W-:-:S03]  /*10f00*/  LOP3.LUT R3, R3, UR6, R5, 0xfe, !PT ;  /* 0x0000000603037c12 */ /* 0x000fc6000f8efe05 */
[----:B------:R-:W-:Y:S01]  /*10f10*/  VIADD R7, R7, UR4 ;  /* 0x0000000407077c36 */ /* 0x000fe20008000000 */
[----:B------:R-:W-:Y:S01]  /*10f20*/  ULDC UR4, c[0x0][0x288] ;  /* 0x0000a20000047ab9 */ /* 0x000fe20000000800 */
[----:B------:R-:W-:Y:S01]  /*10f30*/  IMAD R0, R4, -0x40, R0 ;  /* 0xffffffc004007824 */ /* 0x000fe200078e0200 */
[----:B------:R-:W-:Y:S01]  /*10f40*/  UISETP.GE.AND UP0, UPT, UR41, UR4, UPT ;  /* 0x000000042900728c */ /* 0x000fe2000bf06270 */
[----:B------:R-:W-:-:S03]  /*10f50*/  MOV R4, 0xfffffffe ;  /* 0xfffffffe00047802 */ /* 0x000fc60000000f00 */
[----:B------:R-:W-:Y:S02]  /*10f60*/  UISETP.GE.OR UP0, UPT, UR40, UR8, UP0 ;  /* 0x000000082800728c */ /* 0x000fe40008706670 */
[----:B------:R-:W-:Y:S01]  /*10f70*/  IADD3 R158, R158, -UR40, R0 ;  /* 0x800000289e9e7c10 */ /* 0x000fe2000fffe000 */
[----:B------:R-:W-:Y:S01]  /*10f80*/  USEL UR8, URZ, 0x1, !UP1 ;  /* 0x000000013f087887 */ /* 0x000fe2000c800000 */
[----:B------:R-:W-:Y:S01]  /*10f90*/  LOP3.LUT R0, R8, 0x3, RZ, 0xc0, !PT ;  /* 0x0000000308007812 */ /* 0x000fe200078ec0ff */
[----:B------:R-:W-:Y:S01]  /*10fa0*/  UMOV UR40, 0xffffffff ;  /* 0xffffffff00287882 */ /* 0x000fe20000000000 */
[----:B------:R-:W-:Y:S01]  /*10fb0*/  PLOP3.LUT P0, PT, PT, PT, UP0, 0x80, 0x0 ;  /* 0x000000000000781c */ /* 0x000fe20003f0f008 */
[----:B------:R-:W-:Y:S02]  /*10fc0*/  ULOP3.LUT UR36, UR36, UR8, URZ, 0x3c, !UPT ;  /* 0x0000000824247292 */ /* 0x000fe4000f8e3c3f */
[----:B------:R-:W-:Y:S01]  /*10fd0*/  IMAD R0, R0, R4, UR4 ;  /* 0x0000000400007e24 */ /* 0x000fe2000f8e0204 */
[----:B------:R-:W-:-:S03]  /*10fe0*/  UIMAD.WIDE.U32 UR4, UR37, -0x33333333, URZ ;  /* 0xcccccccd250478a5 */ /* 0x000fc6000f8e003f */
[----:B------:R-:W-:Y:S01]  /*10ff0*/  VIADD R0, R0, -UR41 ;  /* 0x8000002900007c36 */ /* 0x000fe20008000000 */
[----:B------:R-:W-:-:S04]  /*11000*/  USHF.R.U32.HI UR4, URZ, 0x2, UR5 ;  /* 0x000000023f047899 */ /* 0x000fc80008011605 */
[----:B------:R-:W-:Y:S02]  /*11010*/  UIMAD UR37, UR4, -0x5, UR37 ;  /* 0xfffffffb042578a4 */ /* 0x000fe4000f8e0225 */
[----:B------:R-:W-:Y:S01]  /*11020*/  @UP2 ULOP3.LUT UR36, UR36, 0x1, UR4, 0x78, !UPT ;  /* 0x0000000124242892 */ /* 0x000fe2000f8e7804 */
[----:B------:R-:W-:Y:S11]  /*11030*/  @P0 BRA `(.L_x_28) ;  /* 0x000000fc00a80947 */ /* 0x000ff60003800000 */
[----:B------:R-:W-:Y:S01]  /*11040*/  FSETP.NEU.AND P0, PT, R16, RZ, PT ;  /* 0x000000ff1000720b */ /* 0x000fe20003f0d000 */
[----:B------:R-:W-:Y:S01]  /*11050*/  ULDC.64 UR8, c[0x0][0x5c8] ;  /* 0x0001720000087ab9 */ /* 0x000fe20000000a00 */
[----:B------:R-:W-:Y:S01]  /*11060*/  ISETP.GT.AND P3, PT, R158, RZ, PT ;  /* 0x000000ff9e00720c */ /* 0x000fe20003f64270 */
[----:B------:R-:W-:Y:S01]  /*11070*/  UIMAD UR4, UR7, UR8, URZ ;  /* 0x00000008070472a4 */ /* 0x000fe2000f8e023f */
[----:B------:R-:W-:Y:S01]  /*11080*/  IMAD.U32 R10, RZ, RZ, UR9 ;  /* 0x00000009ff0a7e24 */ /* 0x000fe2000f8e00ff */
[----:B------:R-:W-:Y:S01]  /*11090*/  BSSY B0, `(.L_x_28) ;  /* 0x0000fe4000007945 */ /* 0x000fe20003800000 */
[----:B------:R-:W-:Y:S01]  /*110a0*/  IMAD.WIDE.U32 R6, R3, UR8, R6 ;  /* 0x0000000803067c25 */ /* 0x000fe2000f8e0006 */
[----:B------:R-:W-:-:S03]  /*110b0*/  ISETP.GT.AND P1, PT, R0, RZ, P3 ;  /* 0x000000ff0000720c */ /* 0x000fc60001f24270 */
[----:B------:R-:W-:-:S04]  /*110c0*/  IMAD R10, R3, R10, UR4 ;  /* 0x00000004030a7e24 */ /* 0x000fc8000f8e020a */
[----:B------:R-:W-:Y:S01]  /*110d0*/  IMAD.IADD R10, R7, 0x1, R10 ;  /* 0x00000001070a7824 */ /* 0x000fe200078e020a */
[----:B------:R-:W-:Y:S06]  /*110e0*/  @!P0 BRA `(.L_x_29) ;  /* 0x000000ac00448947 */ /* 0x000fec0003800000 */
[----:B------:R-:W0:Y:S01]  /*110f0*/  LDC.64 R22, c[0x0][0x5b8] ;  /* 0x00016e00ff167b82 */ /* 0x000e220000000a00 */
[----:B------:R-:W2:Y:S01]  /*11100*/  LDL.LU R11, [R1] ;  /* 0x00000000010b7983 */ /* 0x000ea20000300800 */
[----:B------:R-:W-:-:S06]  /*11110*/  ULDC.64 UR4, c[0x0][0x5c0] ;  /* 0x0001700000047ab9 */ /* 0x000fcc0000000a00 */
[----:B------:R-:W1:Y:S08]  /*11120*/  LDC.64 R14, c[0x0][0x5b0] ;  /* 0x00016c00ff0e7b82 */ /* 0x000e700000000a00 */
[----:B------:R-:W3:Y:S01]  /*11130*/  LDC.64 R12, c[0x0][0x5a8] ;  /* 0x00016a00ff0c7b82 */ /* 0x000ee20000000a00 */
[C---:B0-----:R-:W-:Y:S02]  /*11140*/  IMAD R159, R22.reuse, UR10, RZ ;  /* 0x0000000a169f7c24 */ /* 0x041fe4000f8e02ff */
[----:B------:R-:W-:-:S04]  /*11150*/  IMAD.WIDE.U32 R152, R22, UR42, R18 ;  /* 0x0000002a16987c25 */ /* 0x000fc8000f8e0012 */
[----:B------:R-:W-:Y:S02]  /*11160*/  IMAD R159, R23, UR42, R159 ;  /* 0x0000002a179f7c24 */ /* 0x000fe4000f8e029f */
[----:B-1----:R-:W-:Y:S02]  /*11170*/  IMAD R156, R14, UR7, RZ ;  /* 0x000000070e9c7c24 */ /* 0x002fe4000f8e02ff */
[----:B------:R-:W-:Y:S01]  /*11180*/  IMAD.MOV.U32 R20, RZ, RZ, R152 ;  /* 0x000000ffff147224 */ /* 0x000fe200078e0098 */
[----:B------:R-:W-:Y:S01]  /*11190*/  IADD3 R21, R153, R159, RZ ;  /* 0x0000009f99157210 */ /* 0x000fe20007ffe0ff */
[C---:B------:R-:W-:Y:S02]  /*111a0*/  IMAD R156, R3.reuse, R15, R156 ;  /* 0x0000000f039c7224 */ /* 0x040fe400078e029c */
[----:B------:R-:W-:-:S04]  /*111b0*/  IMAD.WIDE.U32 R4, R3, R14, R20 ;  /* 0x0000000e03047225 */ /* 0x000fc800078e0014 */
[----:B------:R-:W-:Y:S01]  /*111c0*/  IMAD.IADD R5, R5, 0x1, R156 ;  /* 0x0000000105057824 */ /* 0x000fe200078e029c */
[----:B---3--:R-:W-:-:S04]  /*111d0*/  LEA R8, P0, R4, R12, 0x2 ;  /* 0x0000000c04087211 */ /* 0x008fc800078010ff */
[----:B------:R-:W-:-:S05]  /*111e0*/  LEA.HI.X R9, R4, R13, R5, 0x2, P0 ;  /* 0x0000000d04097211 */ /* 0x000fca00000f1405 */
[----:B------:R-:W3:Y:S01]  /*111f0*/  @P1 LDG.E.LTC128B R23, desc[UR44][R8.64] ;  /* 0x0000002c08171981 */ /* 0x000ee2000c1e1920 */
[C---:B------:R-:W-:Y:S01]  /*11200*/  LEA R4, P0, R6.reuse, UR4, 0x2 ;  /* 0x0000000406047c11 */ /* 0x040fe2000f8010ff */
[----:B------:R-:W-:Y:S03]  /*11210*/  BSSY B1, `(.L_x_30) ;  /* 0x0000010000017945 */ /* 0x000fe60003800000 */
[----:B------:R-:W-:Y:S02]  /*11220*/  LEA.HI.X R5, R6, UR5, R10, 0x2, P0 ;  /* 0x0000000506057c11 */ /* 0x000fe400080f140a */
[----:B---3--:R-:W-:-:S05]  /*11230*/  LOP3.LUT R7, R23, 0xffffe000, RZ, 0xc0, !PT ;  /* 0xffffe00017077812 */ /* 0x008fca00078ec0ff */
[----:B------:R-:W-:-:S04]  /*11240*/  FMUL R7, R7, R16 ;  /* 0x0000001007077220 */ /* 0x000fc80000400000 */
[----:B--2---:R-:W-:-:S05]  /*11250*/  FFMA R7, R11, R2, R7 ;  /* 0x000000020b077223 */ /* 0x004fca0000000007 */
[----:B------:R-:W-:-:S05]  /*11260*/  F2FP.TF32.F32.PACK_B R7, R7 ;  /* 0x00000007ff07723e */ /* 0x000fca00024050ff */
[----:B------:R0:W-:Y:S02]  /*11270*/  @P1 STG.E desc[UR44][R4.64], R7 ;  /* 0x0000000704001986 */ /* 0x0001e4000c10192c */
[----:B0-----:R-:W-:-:S04]  /*11280*/  IMAD.WIDE.U32 R6, R3, R14, R18 ;  /* 0x0000000e03067225 */ /* 0x001fc800078e0012 */
[----:B------:R-:W-:Y:S02]  /*11290*/  IMAD.IADD R7, R156, 0x1, R7 ;  /* 0x000000019c077824 */ /* 0x000fe400078e0207 */
[----:B------:R-:W-:-:S05]  /*112a0*/  IMAD.WIDE.U32 R6, R22, UR42, R6 ;  /* 0x0000002a16067c25 */ /* 0x000fca000f8e0006 */
[----:B------:R-:W-:Y:S02]  /*112b0*/  IADD3 R7, R159, R7, RZ ;  /* 0x000000079f077210 */ /* 0x000fe40007ffe0ff */
[----:B------:R-:W-:-:S04]  /*112c0*/  LEA R10, P0, R6, R12, 0x2 ;  /* 0x0000000c060a7211 */ /* 0x000fc800078010ff */
[----:B------:R-:W-:Y:S02]  /*112d0*/  LEA.HI.X R11, R6, R13, R7, 0x2, P0 ;  /* 0x0000000d060b7211 */ /* 0x000fe400000f1407 */
[----:B------:R-:W-:-:S13]  /*112e0*/  ISETP.GT.AND P0, PT, R0, 0x1, P3 ;  /* 0x000000010000780c */ /* 0x000fda0001f04270 */
[----:B------:R-:W-:Y:S05]  /*112f0*/  @!P0 BRA `(.L_x_31) ;  /* 0x0000000000048947 */ /* 0x000fea0003800000 */
[----:B------:R0:W5:Y:S02]  /*11300*/  LDG.E.LTC128B R23, desc[UR44][R10.64+0x4] ;  /* 0x0000042c0a177981 */ /* 0x000164000c1e1920 */
.L_x_31:
[----:B------:R-:W-:Y:S05]  /*11310*/  BSYNC B1 ;  /* 0x0000000000017941 */ /* 0x000fea0003800000 */
.L_x_30:
[----:B------:R-:W2:Y:S01]  /*11320*/  LDL.LU R7, [R1+0x4] ;  /* 0x0000040001077983 */ /* 0x000ea20000300800 */
[----:B-----5:R-:W-:Y:S01]  /*11330*/  LOP3.LUT R6, R23, 0xffffe000, RZ, 0xc0, !PT ;  /* 0xffffe00017067812 */ /* 0x020fe200078ec0ff */
[C---:B------:R-:W-:Y:S01]  /*11340*/  IMAD.SHL.U32 R154, R14.reuse, 0x8, RZ ;  /* 0x000000080e9a7824 */ /* 0x040fe200078e00ff */
[----:B------:R-:W-:Y:S01]  /*11350*/  SHF.L.U64.HI R155, R14, 0x3, R15 ;  /* 0x000000030e9b7819 */ /* 0x000fe2000001020f */
[----:B------:R-:W3:Y:S02]  /*11360*/  LDL.LU R157, [R1+0x8] ;  /* 0x00000800019d7983 */ /* 0x000ee40000300800 */
[----:B------:R-:W-:-:S04]  /*11370*/  FMUL R6, R6, R16 ;  /* 0x0000001006067220 */ /* 0x000fc80000400000 */
[----:B--2---:R-:W-:-:S05]  /*11380*/  FFMA R6, R7, R2, R6 ;  /* 0x0000000207067223 */ /* 0x004fca0000000006 */
[----:B------:R-:W-:-:S05]  /*11390*/  F2FP.TF32.F32.PACK_B R6, R6 ;  /* 0x00000006ff06723e */ /* 0x000fca00024050ff */
[----:B------:R1:W-:Y:S01]  /*113a0*/  @P0 STG.E desc[UR44][R4.64+0x4], R6 ;  /* 0x0000040604000986 */ /* 0x0003e2000c10192c */
[----:B------:R-:W-:-:S04]  /*113b0*/  ISETP.GT.AND P0, PT, R158, 0x8, PT ;  /* 0x000000089e00780c */ /* 0x000fc80003f04270 */
[----:B------:R-:W-:Y:S01]  /*113c0*/  ISETP.GT.AND P1, PT, R0, RZ, P0 ;  /* 0x000000ff0000720c */ /* 0x000fe20000724270 */
[----:B-1----:R-:W-:-:S04]  /*113d0*/  IMAD.WIDE.U32 R6, R3, R14, R154 ;  /* 0x0000000e03067225 */ /* 0x002fc800078e009a */
[----:B------:R-:W-:Y:S01]  /*113e0*/  IMAD.IADD R156, R156, 0x1, R7 ;  /* 0x000000019c9c7824 */ /* 0x000fe200078e0207 */
[----:B------:R-:W-:-:S05]  /*113f0*/  IADD3 R7, P2, R152, R6, RZ ;  /* 0x0000000698077210 */ /* 0x000fca0007f5e0ff */
[----:B------:R-:W-:Y:S01]  /*11400*/  IMAD.X R9, R156, 0x1, R21, P2 ;  /* 0x000000019c097824 */ /* 0x000fe200010e0615 */
[----:B------:R-:W-:-:S04]  /*11410*/  LEA R8, P2, R7, R12, 0x2 ;  /* 0x0000000c07087211 */ /* 0x000fc800078410ff */
[----:B------:R-:W-:-:S05]  /*11420*/  LEA.HI.X R9, R7, R13, R9, 0x2, P2 ;  /* 0x0000000d07097211 */ /* 0x000fca00010f1409 */
[----:B------:R1:W2:Y:S01]  /*11430*/  @P1 LDG.E.LTC128B R23, desc[UR44][R8.64] ;  /* 0x0000002c08171981 */ /* 0x0002a2000c1e1920 */
[----:B------:R-:W-:Y:S01]  /*11440*/  IADD3 R6, P2, R18, R6, RZ ;  /* 0x0000000612067210 */ /* 0x000fe20007f5e0ff */
[----:B------:R-:W-:Y:S01]  /*11450*/  IMAD.U32 R161, RZ, RZ, UR8 ;  /* 0x00000008ffa17e24 */ /* 0x000fe2000f8e00ff */
[----:B------:R-:W-:Y:S01]  /*11460*/  ISETP.GT.AND P4, PT, R0, 0x1, P0 ;  /* 0x000000010000780c */ /* 0x000fe20000784270 */
[----:B------:R-:W-:Y:S01]  /*11470*/  IMAD.U32 R160, RZ, RZ, UR9 ;  /* 0x00000009ffa07e24 */ /* 0x000fe2000f8e00ff */
[----:B------:R-:W-:Y:S01]  /*11480*/  IADD3.X R7, R19, R156, RZ, P2, !PT ;  /* 0x0000009c13077210 */ /* 0x000fe200017fe4ff */
[----:B------:R-:W-:Y:S01]  /*11490*/  IMAD.SHL.U32 R161, R161, 0x20, RZ ;  /* 0x00000020a1a17824 */ /* 0x000fe200078e00ff */
[----:B------:R-:W-:Y:S01]  /*114a0*/  BSSY B1, `(.L_x_32) ;  /* 0x0000010000017945 */ /* 0x000fe20003800000 */
[----:B------:R-:W-:-:S04]  /*114b0*/  IMAD.WIDE.U32 R6, R22, UR42, R6 ;  /* 0x0000002a16067c25 */ /* 0x000fc8000f8e0006 */
[----:B------:R-:W-:Y:S01]  /*114c0*/  IMAD.IADD R7, R159, 0x1, R7 ;  /* 0x000000019f077824 */ /* 0x000fe200078e0207 */
[----:B-1----:R-:W-:-:S04]  /*114d0*/  LEA R8, P2, R6, R12, 0x2 ;  /* 0x0000000c06087211 */ /* 0x002fc800078410ff */
[----:B------:R-:W-:Y:S02]  /*114e0*/  LEA.HI.X R9, R6, R13, R7, 0x2, P2 ;  /* 0x0000000d06097211 */ /* 0x000fe400010f1407 */
[----:B------:R-:W-:-:S04]  /*114f0*/  MOV R6, UR8 ;  /* 0x0000000800067c02 */ /* 0x000fc80008000f00 */
[----:B------:R-:W-:Y:S02]  /*11500*/  SHF.L.U64.HI R160, R6, 0x5, R160 ;  /* 0x0000000506a07819 */ /* 0x000fe400000102a0 */
[----:B------:R-:W-:-:S05]  /*11510*/  IADD3 R6, P2, R161, R4, RZ ;  /* 0x00000004a1067210 */ /* 0x000fca0007f5e0ff */
[----:B------:R-:W-:Y:S01]  /*11520*/  IMAD.X R7, R160, 0x1, R5, P2 ;  /* 0x00000001a0077824 */ /* 0x000fe200010e0605 */
[----:B--2---:R-:W-:-:S05]  /*11530*/  LOP3.LUT R156, R23, 0xffffe000, RZ, 0xc0, !PT ;  /* 0xffffe000179c7812 */ /* 0x004fca00078ec0ff */
[----:B------:R-:W-:-:S04]  /*11540*/  FMUL R156, R156, R16 ;  /* 0x000000109c9c7220 */ /* 0x000fc80000400000 */
[----:B---3--:R-:W-:-:S05]  /*11550*/  FFMA R156, R157, R2, R156 ;  /* 0x000000029d9c7223 */ /* 0x008fca000000009c */
[----:B------:R-:W-:-:S05]  /*11560*/  F2FP.TF32.F32.PACK_B R156, R156 ;  /* 0x0000009cff9c723e */ /* 0x000fca00024050ff */
[----:B------:R1:W-:Y:S01]  /*11570*/  @P1 STG.E desc[UR44][R6.64], R156 ;  /* 0x0000009c06001986 */ /* 0x0003e2000c10192c */
[----:B------:R-:W-:Y:S05]  /*11580*/  @!P4 BRA `(.L_x_33) ;  /* 0x000000000004c947 */ /* 0x000fea0003800000 */
[----:B------:R2:W5:Y:S02]  /*11590*/  LDG.E.LTC128B R23, desc[UR44][R8.64+0x4] ;  /* 0x0000042c08177981 */ /* 0x000564000c1e1920 */
.L_x_33:
[----:B------:R-:W-:Y:S05]  /*115a0*/  BSYNC B1 ;  /* 0x0000000000017941 */ /* 0x000fea0003800000 */
.L_x_32:
[----:B------:R-:W3:Y:S01]  /*115b0*/  LDL.LU R157, [R1+0xc] ;  /* 0x00000c00019d7983 */ /* 0x000ee20000300800 */
[----:B-1---5:R-:W-:Y:S01]  /*115c0*/  LOP3.LUT R156, R23, 0xffffe000, RZ, 0xc0, !PT ;  /* 0xffffe000179c7812 */ /* 0x022fe200078ec0ff */
[----:B------:R-:W-:Y:S01]  /*115d0*/  BSSY B1, `(.L_x_34) ;  /* 0x0000009000017945 */ /* 0x000fe20003800000 */
[----:B------:R-:W-:-:S03]  /*115e0*/  ISETP.GT.AND P1, PT, R0, 0x8, P3 ;  /* 0x000000080000780c */ /* 0x000fc60001f24270 */
[----:B------:R-:W-:-:S04]  /*115f0*/  FMUL R156, R156, R16 ;  /* 0x000000109c9c7220 */ /* 0x000fc80000400000 */
[----:B---3--:R-:W-:-:S05]  /*11600*/  FFMA R156, R157, R2, R156 ;  /* 0x000000029d9c7223 */ /* 0x008fca000000009c */
[----:B------:R-:W-:-:S05]  /*11610*/  F2FP.TF32.F32.PACK_B R156, R156 ;  /* 0x0000009cff9c723e */ /* 0x000fca00024050ff */
[----:B------:R1:W-:Y:S02]  /*11620*/  @P4 STG.E desc[UR44][R6.64+0x4], R156 ;  /* 0x0000049c06004986 */ /* 0x0003e4000c10192c */
[----:B-1----:R-:W-:Y:S01]  /*11630*/  IMAD.MOV.U32 R156, RZ, RZ, R23 ;  /* 0x000000ffff9c7224 */ /* 0x002fe200078e0017 */
[----:B------:R-:W-:Y:S06]  /*11640*/  @!P1 BRA `(.L_x_35) ;  /* 0x0000000000049947 */ /* 0x000fec0003800000 */
[----:B------:R1:W5:Y:S02]  /*11650*/  LDG.E.LTC128B R156, desc[UR44][R10.64+0x20] ;  /* 0x0000202c0a9c7981 */ /* 0x000364000c1e1920 */
.L_x_35:
[----:B------:R-:W-:Y:S05]  /*11660*/  BSYNC B1 ;  /* 0x0000000000017941 */ /* 0x000fea0003800000 */
.L_x_34:
[----:B------:R-:W3:Y:S01]  /*11670*/  LDL.LU R157, [R1+0x10] ;  /* 0x00001000019d7983 */ /* 0x000ee20000300800 */
[----:B-----5:R-:W-:Y:S01]  /*11680*/  LOP3.LUT R23, R156, 0xffffe000, RZ, 0xc0, !PT ;  /* 0xffffe0009c177812 */ /* 0x020fe200078ec0ff */
[----:B------:R-:W-:Y:S01]  /*11690*/  BSSY B1, `(.L_x_36) ;  /* 0x0000008000017945 */ /* 0x000fe20003800000 */
[----:B------:R-:W-:-:S03]  /*116a0*/  ISETP.GT.AND P2, PT, R0, 0x9, P3 ;  /* 0x000000090000780c */ /* 0x000fc60001f44270 */
[----:B------:R-:W-:-:S04]  /*116b0*/  FMUL R23, R23, R16 ;  /* 0x0000001017177220 */ /* 0x000fc80000400000 */
[----:B---3--:R-:W-:-:S05]  /*116c0*/  FFMA R23, R157, R2, R23 ;  /* 0x000000029d177223 */ /* 0x008fca0000000017 */
[----:B------:R-:W-:-:S05]  /*116d0*/  F2FP.TF32.F32.PACK_B R23, R23 ;  /* 0x00000017ff17723e */ /* 0x000fca00024050ff */
[----:B------:R3:W-:Y:S01]  /*116e0*/  @P1 STG.E desc[UR44][R4.64+0x20], R23 ;  /* 0x0000201704001986 */ /* 0x0007e2000c10192c */
[----:B------:R-:W-:Y:S05]  /*116f0*/  @!P2 BRA `(.L_x_37) ;  /* 0x000000000004a947 */ /* 0x000fea0003800000 */
[----:B------:R4:W5:Y:S02]  /*11700*/  LDG.E.LTC128B R156, desc[UR44][R10.64+0x24] ;  /* 0x0000242c0a9c7981 */ /* 0x000964000c1e1920 */
.L_x_37:
[----:B------:R-:W-:Y:S05]  /*11710*/  BSYNC B1 ;  /* 0x0000000000017941 */ /* 0x000fea0003800000 */
.L_x_36:
[----:B------:R-:W2:Y:S01]  /*11720*/  LDL.LU R157, [R1+0x14] ;  /* 0x00001400019d7983 */ /* 0x000ea20000300800 */
[----:B---3-5:R-:W-:Y:S01]  /*11730*/  LOP3.LUT R23, R156, 0xffffe000, RZ, 0xc0, !PT ;  /* 0xffffe0009c177812 */ /* 0x028fe200078ec0ff */
[----:B------:R-:W-:Y:S01]  /*11740*/  BSSY B1, `(.L_x_38) ;  /* 0x0000008000017945 */ /* 0x000fe20003800000 */
[----:B------:R-:W-:-:S03]  /*11750*/  ISETP.GT.AND P1, PT, R0, 0x8, P0 ;  /* 0x000000080000780c */ /* 0x000fc60000724270 */
[----:B------:R-:W-:-:S04]  /*11760*/  FMUL R23, R23, R16 ;  /* 0x0000001017177220 */ /* 0x000fc80000400000 */
[----:B--2---:R-:W-:-:S05]  /*11770*/  FFMA R23, R157, R2, R23 ;  /* 0x000000029d177223 */ /* 0x004fca0000000017 */
[----:B------:R-:W-:-:S05]  /*11780*/  F2FP.TF32.F32.PACK_B R23, R23 ;  /* 0x00000017ff17723e */ /* 0x000fca00024050ff */
[----:B------:R2:W-:Y:S01]  /*11790*/  @P2 STG.E desc[UR44][R4.64+0x24], R23 ;  /* 0x0000241704002986 */ /* 0x0005e2000c10192c */
[----:B------:R-:W-:Y:S05]  /*117a0*/  @!P1 BRA `(.L_x_39) ;  /* 0x0000000000049947 */ /* 0x000fea0003800000 */
[----:B------:R3:W5:Y:S02]  /*117b0*/  LDG.E.LTC128B R156, desc[UR44][R8.64+0x20] ;  /* 0x0000202c089c7981 */ /* 0x000764000c1e1920 */
.L_x_39:
[----:B------:R-:W-:Y:S05]  /*117c0*/  BSYNC B1 ;  /* 0x0000000000017941 */ /* 0x000fea0003800000 */
.L_x_38:
[----:B------:R-:W4:Y:S01]  /*117d0*/  LDL.LU R157, [R1+0x18] ;  /* 0x00001800019d7983 */ /* 0x000f220000300800 */
[----:B--2--5:R-:W-:Y:S01]  /*117e0*/  LOP3.LUT R23, R156, 0xffffe000, RZ, 0xc0, !PT ;  /* 0xffffe0009c177812 */ /* 0x024fe200078ec0ff */
[----:B------:R-:W-:Y:S01]  /*117f0*/  BSSY B1, `(.L_x_40) ;  /* 0x0000008000017945 */ /* 0x000fe20003800000 */
[----:B------:R-:W-:-:S03]  /*11800*/  ISETP.GT.AND P2, PT, R0, 0x9, P0 ;  /* 0x000000090000780c */ /* 0x000fc60000744270 */
[----:B------:R-:W-:-:S04]  /*11810*/  FMUL R23, R23, R16 ;  /* 0x0000001017177220 */ /* 0x000fc80000400000 */
[----:B----4-:R-:W-:-:S05]  /*11820*/  FFMA R23, R157, R2, R23 ;  /* 0x000000029d177223 */ /* 0x010fca0000000017 */
[----:B------:R-:W-:-:S05]  /*11830*/  F2FP.TF32.F32.PACK_B R23, R23 ;  /* 0x00000017ff17723e */ /* 0x000fca00024050ff */
[----:B------:R2:W-:Y:S01]  /*11840*/  @P1 STG.E desc[UR44][R6.64+0x20], R23 ;  /* 0x0000201706001986 */ /* 0x0005e2000c10192c */
[----:B------:R-:W-:Y:S05]  /*11850*/  @!P2 BRA `(.L_x_41) ;  /* 0x000000000004a947 */ /* 0x000fea0003800000 */
[----:B------:R4:W5:Y:S02]  /*11860*/  LDG.E.LTC128B R156, desc[UR44][R8.64+0x24] ;  /* 0x0000242c089c7981 */ /* 0x000964000c1e1920 */
.L_x_41:
[----:B------:R-:W-:Y:S05]  /*11870*/  BSYNC B1 ;  /* 0x0000000000017941 */ /* 0x000fea0003800000 */
.L_x_40:
[----:B------:R-:W3:Y:S01]  /*11880*/  LDL.LU R157, [R1+0x1c] ;  /* 0x00001c00019d7983 */ /* 0x000ee20000300800 */
[----:B--2--5:R-:W-:Y:S01]  /*11890*/  LOP3.LUT R23, R156, 0xffffe000, RZ, 0xc0, !PT ;  /* 0xffffe0009c177812 */ /* 0x024fe200078ec0ff */
        /* <DEDUP_REMOVED lines=8> */
.L_x_43:
[----:B------:R-:W-:Y:S05]  /*11920*/  BSYNC B1 ;  /* 0x0000000000017941 */ /* 0x000fea0003800000 */
.L_x_42:
        /* <DEDUP_REMOVED lines=10> */
.L_x_45:
[----:B------:R-:W-:Y:S05]  /*119d0*/  BSYNC B1 ;  /* 0x0000000000017941 */ /* 0x000fea0003800000 */
.L_x_44:
        /* <DEDUP_REMOVED lines=10> */
.L_x_47:
[----:B------:R-:W-:Y:S05]  /*11a80*/  BSYNC B1 ;  /* 0x0000000000017941 */ /* 0x000fea0003800000 */
.L_x_46:
        /* <DEDUP_REMOVED lines=10> */
.L_x_49:
[----:B------:R-:W-:Y:S05]  /*11b30*/  BSYNC B1 ;  /* 0x0000000000017941 */ /* 0x000fea0003800000 */
.L_x_48:
        /* <DEDUP_REMOVED lines=10> */
.L_x_51:
[----:B------:R-:W-:Y:S05]  /*11be0*/  BSYNC B1 ;  /* 0x0000000000017941 */ /* 0x000fea0003800000 */
.L_x_50:
        /* <DEDUP_REMOVED lines=10> */
.L_x_53:
[----:B------:R-:W-:Y:S05]  /*11c90*/  BSYNC B1 ;  /* 0x0000000000017941 */ /* 0x000fea0003800000 */
.L_x_52:
        /* <DEDUP_REMOVED lines=10> */
.L_x_55:
[----:B------:R-:W-:Y:S05]  /*11d40*/  BSYNC B1 ;  /* 0x0000000000017941 */ /* 0x000fea0003800000 */
.L_x_54:
        /* <DEDUP_REMOVED lines=10> */
.L_x_57:
[----:B------:R-:W-:Y:S05]  /*11df0*/  BSYNC B1 ;  /* 0x0000000000017941 */ /* 0x000fea0003800000 */
.L_x_56:
        /* <DEDUP_REMOVED lines=10> */
.L_x_59:
[----:B------:R-:W-:Y:S05]  /*11ea0*/  BSYNC B1 ;  /* 0x0000000000017941 */ /* 0x000fea0003800000 */
.L_x_58:
        /* <DEDUP_REMOVED lines=10> */
.L_x_61:
[----:B------:R-:W-:Y:S05]  /*11f50*/  BSYNC B1 ;  /* 0x0000000000017941 */ /* 0x000fea0003800000 */
.L_x_60:
        /* <DEDUP_REMOVED lines=10> */
.L_x_63:
[----:B------:R-:W-:Y:S05]  /*12000*/  BSYNC B1 ;  /* 0x0000000000017941 */ /* 0x000fea0003800000 */
.L_x_62:
        /* <DEDUP_REMOVED lines=10> */
.L_x_65:
[----:B------:R-:W-:Y:S05]  /*120b0*/  BSYNC B1 ;  /* 0x0000000000017941 */ /* 0x000fea0003800000 */
.L_x_64:
        /* <DEDUP_REMOVED lines=10> */
.L_x_67:
[----:B------:R-:W-:Y:S05]  /*12160*/  BSYNC B1 ;  /* 0x0000000000017941 */ /* 0x000fea0003800000 */
.L_x_66:
        /* <DEDUP_REMOVED lines=10> */
.L_x_69:
[----:B------:R-:W-:Y:S05]  /*12210*/  BSYNC B1 ;  /* 0x0000000000017941 */ /* 0x000fea0003800000 */
.L_x_68:
        /* <DEDUP_REMOVED lines=10> */
.L_x_71:
[----:B------:R-:W-:Y:S05]  /*122c0*/  BSYNC B1 ;  /* 0x0000000000017941 */ /* 0x000fea0003800000 */
.L_x_70:
        /* <DEDUP_REMOVED lines=10> */
.L_x_73:
[----:B------:R-:W-:Y:S05]  /*12370*/  BSYNC B1 ;  /* 0x0000000000017941 */ /* 0x000fea0003800000 */
.L_x_72:
        /* <DEDUP_REMOVED lines=10> */
.L_x_75:
[----:B------:R-:W-:Y:S05]  /*12420*/  BSYNC B1 ;  /* 0x0000000000017941 */ /* 0x000fea0003800000 */
.L_x_74:
        /* <DEDUP_REMOVED lines=10> */
.L_x_77:
[----:B------:R-:W-:Y:S05]  /*124d0*/  BSYNC B1 ;  /* 0x0000000000017941 */ /* 0x000fea0003800000 */
.L_x_76:
        /* <DEDUP_REMOVED lines=10> */
.L_x_79:
[----:B------:R-:W-:Y:S05]  /*12580*/  BSYNC B1 ;  /* 0x0000000000017941 */ /* 0x000fea0003800000 */
.L_x_78:
        /* <DEDUP_REMOVED lines=10> */
.L_x_81:
[----:B------:R-:W-:Y:S05]  /*12630*/  BSYNC B1 ;  /* 0x0000000000017941 */ /* 0x000fea0003800000 */
.L_x_80:
        /* <DEDUP_REMOVED lines=10> */
.L_x_83:
[----:B------:R-:W-:Y:S05]  /*126e0*/  BSYNC B1 ;  /* 0x0000000000017941 */ /* 0x000fea0003800000 */
.L_x_82:
        /* <DEDUP_REMOVED lines=10> */
.L_x_85:
[----:B------:R-:W-:Y:S05]  /*12790*/  BSYNC B1 ;  /* 0x0000000000017941 */ /* 0x000fea0003800000 */
.L_x_84:
        /* <DEDUP_REMOVED lines=10> */
.L_x_87:
[----:B------:R-:W-:Y:S05]  /*12840*/  BSYNC B1 ;  /* 0x0000000000017941 */ /* 0x000fea0003800000 */
.L_x_86:
        /* <DEDUP_REMOVED lines=10> */
.L_x_89:
[----:B------:R-:W-:Y:S05]  /*128f0*/  BSYNC B1 ;  /* 0x0000000000017941 */ /* 0x000fea0003800000 */
.L_x_88:
        /* <DEDUP_REMOVED lines=10> */
.L_x_91:
[----:B------:R-:W-:Y:S05]  /*129a0*/  BSYNC B1 ;  /* 0x0000000000017941 */ /* 0x000fea0003800000 */
.L_x_90:
        /* <DEDUP_REMOVED lines=10> */
.L_x_93:
[----:B------:R-:W-:Y:S05]  /*12a50*/  BSYNC B1 ;  /* 0x0000000000017941 */ /* 0x000fea0003800000 */
.L_x_92:
        /* <DEDUP_REMOVED lines=10> */
.L_x_95:
[----:B------:R-:W-:Y:S05]  /*12b00*/  BSYNC B1 ;  /* 0x0000000000017941 */ /* 0x000fea0003800000 */
.L_x_94:
        /* <DEDUP_REMOVED lines=10> */
.L_x_97:
[----:B------:R-:W-:Y:S05]  /*12bb0*/  BSYNC B1 ;  /* 0x0000000000017941 */ /* 0x000fea0003800000 */
.L_x_96:
        /* <DEDUP_REMOVED lines=10> */
.L_x_99:
[----:B------:R-:W-:Y:S05]  /*12c60*/  BSYNC B1 ;  /* 0x0000000000017941 */ /* 0x000fea0003800000 */
.L_x_98:
        /* <DEDUP_REMOVED lines=10> */
.L_x_101:
[----:B------:R-:W-:Y:S05]  /*12d10*/  BSYNC B1 ;  /* 0x0000000000017941 */ /* 0x000fea0003800000 */
.L_x_100:
        /* <DEDUP_REMOVED lines=10> */
.L_x_103:
[----:B------:R-:W-:Y:S05]  /*12dc0*/  BSYNC B1 ;  /* 0x0000000000017941 */ /* 0x000fea0003800000 */
.L_x_102:
        /* <DEDUP_REMOVED lines=10> */
.L_x_105:
[----:B------:R-:W-:Y:S05]  /*12e70*/  BSYNC B1 ;  /* 0x0000000000017941 */ /* 0x000fea0003800000 */
.L_x_104:
        /* <DEDUP_REMOVED lines=10> */
.L_x_107:
[----:B------:R-:W-:Y:S05]  /*12f20*/  BSYNC B1 ;  /* 0x0000000000017941 */ /* 0x000fea0003800000 */
.L_x_106:
        /* <DEDUP_REMOVED lines=10> */
.L_x_109:
[----:B------:R-:W-:Y:S05]  /*12fd0*/  BSYNC B1 ;  /* 0x0000000000017941 */ /* 0x000fea0003800000 */
.L_x_108:
        /* <DEDUP_REMOVED lines=10> */
.L_x_111:
[----:B------:R-:W-:Y:S05]  /*13080*/  BSYNC B1 ;  /* 0x0000000000017941 */ /* 0x000fea0003800000 */
.L_x_110:
        /* <DEDUP_REMOVED lines=10> */
.L_x_113:
[----:B------:R-:W-:Y:S05]  /*13130*/  BSYNC B1 ;  /* 0x0000000000017941 */ /* 0x000fea0003800000 */
.L_x_112:
        /* <DEDUP_REMOVED lines=10> */
.L_x_115:
[----:B------:R-:W-:Y:S05]  /*131e0*/  BSYNC B1 ;  /* 0x0000000000017941 */ /* 0x000fea0003800000 */
.L_x_114:
        /* <DEDUP_REMOVED lines=10> */
.L_x_117:
[----:B------:R-:W-:Y:S05]  /*13290*/  BSYNC B1 ;  /* 0x0000000000017941 */ /* 0x000fea0003800000 */
.L_x_116:
        /* <DEDUP_REMOVED lines=10> */
.L_x_119:
[----:B------:R-:W-:Y:S05]  /*13340*/  BSYNC B1 ;  /* 0x0000000000017941 */ /* 0x000fea0003800000 */
.L_x_118:
        /* <DEDUP_REMOVED lines=10> */
.L_x_121:
[----:B------:R-:W-:Y:S05]  /*133f0*/  BSYNC B1 ;  /* 0x0000000000017941 */ /* 0x000fea0003800000 */
.L_x_120:
[----:B--2---:R-:W2:Y:S01]  /*13400*/  LDL.LU R23, [R1+0xbc] ;  /* 0x0000bc0001177983 */ /* 0x004ea20000300800 */
[----:B-----5:R-:W-:Y:S01]  /*13410*/  LOP3.LUT R157, R156, 0xffffe000, RZ, 0xc0, !PT ;  /* 0xffffe0009c9d7812 */ /* 0x020fe200078ec0ff */
[----:B------:R-:W-:Y:S01]  /*13420*/  BSSY B1, `(.L_x_122) ;  /* 0x0000009000017945 */ /* 0x000fe20003800000 */
[----:B------:R-:W-:-:S03]  /*13430*/  ISETP.GT.AND P1, PT, R0, 0x60, P3 ;  /* 0x000000600000780c */ /* 0x000fc60001f24270 */
[----:B------:R-:W-:-:S04]  /*13440*/  FMUL R157, R157, R16 ;  /* 0x000000109d9d7220 */ /* 0x000fc80000400000 */
[----:B--2---:R-:W-:Y:S01]  /*13450*/  FFMA R157, R23, R2, R157 ;  /* 0x00000002179d7223 */ /* 0x004fe2000000009d */
[----:B------:R-:W-:-:S04]  /*13460*/  MOV R23, R156 ;  /* 0x0000009c00177202 */ /* 0x000fc80000000f00 */
[----:B------:R-:W-:-:S05]  /*13470*/  F2FP.TF32.F32.PACK_B R157, R157 ;  /* 0x0000009dff9d723e */ /* 0x000fca00024050ff */
[----:B------:R2:W-:Y:S01]  /*13480*/  @P2 STG.E desc[UR44][R6.64+0x164], R157 ;  /* 0x0001649d06002986 */ /* 0x0005e2000c10192c */
[----:B------:R-:W-:Y:S05]  /*13490*/  @!P1 BRA `(.L_x_123) ;  /* 0x0000000000049947 */ /* 0x000fea0003800000 */
[----:B------:R0:W5:Y:S02]  /*134a0*/  LDG.E.LTC128B R23, desc[UR44][R10.64+0x180] ;  /* 0x0001802c0a177981 */ /* 0x000164000c1e1920 */
.L_x_123:
[----:B------:R-:W-:Y:S05]  /*134b0*/  BSYNC B1 ;  /* 0x0000000000017941 */ /* 0x000fea0003800000 */
.L_x_122:
[----:B--2---:R-:W2:Y:S01]  /*134c0*/  LDL.LU R157, [R1+0xc0] ;  /* 0x0000c000019d7983 */ /* 0x004ea20000300800 */
[----:B-----5:R-:W-:Y:S01]  /*134d0*/  LOP3.LUT R156, R23, 0xffffe000, RZ, 0xc0, !PT ;  /* 0xffffe000179c7812 */ /* 0x020fe200078ec0ff */
        /* <DEDUP_REMOVED lines=8> */
.L_x_125:
[----:B------:R-:W-:Y:S05]  /*13560*/  BSYNC B1 ;  /* 0x0000000000017941 */ /* 0x000fea0003800000 */
.L_x_124:
        /* <DEDUP_REMOVED lines=10> */
.L_x_127:
[----:B------:R-:W-:Y:S05]  /*13610*/  BSYNC B1 ;  /* 0x0000000000017941 */ /* 0x000fea0003800000 */
.L_x_126:
        /* <DEDUP_REMOVED lines=10> */
.L_x_129:
[----:B------:R-:W-:Y:S05]  /*136c0*/  BSYNC B1 ;  /* 0x0000000000017941 */ /* 0x000fea0003800000 */
.L_x_128:
        /* <DEDUP_REMOVED lines=10> */
.L_x_131:
[----:B------:R-:W-:Y:S05]  /*13770*/  BSYNC B1 ;  /* 0x0000000000017941 */ /* 0x000fea0003800000 */
.L_x_130:
        /* <DEDUP_REMOVED lines=10> */
.L_x_133:
[----:B------:R-:W-:Y:S05]  /*13820*/  BSYNC B1 ;  /* 0x0000000000017941 */ /* 0x000fea0003800000 */
.L_x_132:
        /* <DEDUP_REMOVED lines=10> */
.L_x_135:
[----:B------:R-:W-:Y:S05]  /*138d0*/  BSYNC B1 ;  /* 0x0000000000017941 */ /* 0x000fea0003800000 */
.L_x_134:
        /* <DEDUP_REMOVED lines=10> */
.L_x_137:
[----:B------:R-:W-:Y:S05]  /*13980*/  BSYNC B1 ;  /* 0x0000000000017941 */ /* 0x000fea0003800000 */
.L_x_136:
        /* <DEDUP_REMOVED lines=10> */
.L_x_139:
[----:B------:R-:W-:Y:S05]  /*13a30*/  BSYNC B1 ;  /* 0x0000000000017941 */ /* 0x000fea0003800000 */
.L_x_138:
        /* <DEDUP_REMOVED lines=10> */
.L_x_141:
[----:B------:R-:W-:Y:S05]  /*13ae0*/  BSYNC B1 ;  /* 0x0000000000017941 */ /* 0x000fea0003800000 */
.L_x_140:
        /* <DEDUP_REMOVED lines=10> */
.L_x_143:
[----:B------:R-:W-:Y:S05]  /*13b90*/  BSYNC B1 ;  /* 0x0000000000017941 */ /* 0x000fea0003800000 */
.L_x_142:
        /* <DEDUP_REMOVED lines=10> */
.L_x_145:
[----:B------:R-:W-:Y:S05]  /*13c40*/  BSYNC B1 ;  /* 0x0000000000017941 */ /* 0x000fea0003800000 */
.L_x_144:
        /* <DEDUP_REMOVED lines=10> */
.L_x_147:
[----:B------:R-:W-:Y:S05]  /*13cf0*/  BSYNC B1 ;  /* 0x0000000000017941 */ /* 0x000fea0003800000 */
.L_x_146:
        /* <DEDUP_REMOVED lines=10> */
.L_x_149:
[----:B------:R-:W-:Y:S05]  /*13da0*/  BSYNC B1 ;  /* 0x0000000000017941 */ /* 0x000fea0003800000 */
.L_x_148:
        /* <DEDUP_REMOVED lines=10> */
.L_x_151:
[----:B------:R-:W-:Y:S05]  /*13e50*/  BSYNC B1 ;  /* 0x0000000000017941 */ /* 0x000fea0003800000 */
.L_x_150:
        /* <DEDUP_REMOVED lines=10> */
.L_x_153:
[----:B------:R-:W-:Y:S05]  /*13f00*/  BSYNC B1 ;  /* 0x0000000000017941 */ /* 0x000fea0003800000 */
.L_x_152:
        /* <DEDUP_REMOVED lines=10> */
.L_x_155:
[----:B------:R-:W-:Y:S05]  /*13fb0*/  BSYNC B1 ;  /* 0x0000000000017941 */ /* 0x000fea0003800000 */
.L_x_154:
        /* <DEDUP_REMOVED lines=10> */
.L_x_157:
[----:B------:R-:W-:Y:S05]  /*14060*/  BSYNC B1 ;  /* 0x0000000000017941 */ /* 0x000fea0003800000 */
.L_x_156:
        /* <DEDUP_REMOVED lines=10> */
.L_x_159:
[----:B------:R-:W-:Y:S05]  /*14110*/  BSYNC B1 ;  /* 0x0000000000017941 */ /* 0x000fea0003800000 */
.L_x_158:
        /* <DEDUP_REMOVED lines=10> */
.L_x_161:
[----:B------:R-:W-:Y:S05]  /*141c0*/  BSYNC B1 ;  /* 0x0000000000017941 */ /* 0x000fea0003800000 */
.L_x_160:
        /* <DEDUP_REMOVED lines=10> */
.L_x_163:
[----:B------:R-:W-:Y:S05]  /*14270*/  BSYNC B1 ;  /* 0x0000000000017941 */ /* 0x000fea0003800000 */
.L_x_162:
        /* <DEDUP_REMOVED lines=10> */
.L_x_165:
[----:B------:R-:W-:Y:S05]  /*14320*/  BSYNC B1 ;  /* 0x0000000000017941 */ /* 0x000fea0003800000 */
.L_x_164:
        /* <DEDUP_REMOVED lines=10> */
.L_x_167:
[----:B------:R-:W-:Y:S05]  /*143d0*/  BSYNC B1 ;  /* 0x0000000000017941 */ /* 0x000fea0003800000 */
.L_x_166:
        /* <DEDUP_REMOVED lines=10> */
.L_x_169:
[----:B------:R-:W-:Y:S05]  /*14480*/  BSYNC B1 ;  /* 0x0000000000017941 */ /* 0x000fea0003800000 */
.L_x_168:
        /* <DEDUP_REMOVED lines=10> */
.L_x_171:
[----:B------:R-:W-:Y:S05]  /*14530*/  BSYNC B1 ;  /* 0x0000000000017941 */ /* 0x000fea0003800000 */
.L_x_170:
        /* <DEDUP_REMOVED lines=10> */
.L_x_173:
[----:B------:R-:W-:Y:S05]  /*145e0*/  BSYNC B1 ;  /* 0x0000000000017941 */ /* 0x000fea0003800000 */
.L_x_172:
        /* <DEDUP_REMOVED lines=10> */
.L_x_175:
[----:B------:R-:W-:Y:S05]  /*14690*/  BSYNC B1 ;  /* 0x0000000000017941 */ /* 0x000fea0003800000 */
.L_x_174:
        /* <DEDUP_REMOVED lines=10> */
.L_x_177:
[----:B------:R-:W-:Y:S05]  /*14740*/  BSYNC B1 ;  /* 0x0000000000017941 */ /* 0x000fea0003800000 */
.L_x_176:
        /* <DEDUP_REMOVED lines=10> */
.L_x_179:
[----:B------:R-:W-:Y:S05]  /*147f0*/  BSYNC B1 ;  /* 0x0000000000017941 */ /* 0x000fea0003800000 */
.L_x_178:
        /* <DEDUP_REMOVED lines=10> */
.L_x_181:
[----:B------:R-:W-:Y:S05]  /*148a0*/  BSYNC B1 ;  /* 0x0000000000017941 */ /* 0x000fea0003800000 */
.L_x_180:
        /* <DEDUP_REMOVED lines=10> */
.L_x_183:
[----:B------:R-:W-:Y:S05]  /*14950*/  BSYNC B1 ;  /* 0x0000000000017941 */ /* 0x000fea0003800000 */
.L_x_182:
        /* <DEDUP_REMOVED lines=10> */
.L_x_185:
[----:B------:R-:W-:Y:S05]  /*14a00*/  BSYNC B1 ;  /* 0x0000000000017941 */ /* 0x000fea0003800000 */
.L_x_184:
        /* <DEDUP_REMOVED lines=10> */
.L_x_187:
[----:B------:R-:W-:Y:S05]  /*14ab0*/  BSYNC B1 ;  /* 0x0000000000017941 */ /* 0x000fea0003800000 */
.L_x_186:
        /* <DEDUP_REMOVED lines=10> */
.L_x_189:
[----:B------:R-:W-:Y:S05]  /*14b60*/  BSYNC B1 ;  /* 0x0000000000017941 */ /* 0x000fea0003800000 */
.L_x_188:
        /* <DEDUP_REMOVED lines=10> */
.L_x_191:
[----:B------:R-:W-:Y:S05]  /*14c10*/  BSYNC B1 ;  /* 0x0000000000017941 */ /* 0x000fea0003800000 */
.L_x_190:
        /* <DEDUP_REMOVED lines=10> */
.L_x_193:
[----:B------:R-:W-:Y:S05]  /*14cc0*/  BSYNC B1 ;  /* 0x0000000000017941 */ /* 0x000fea0003800000 */
.L_x_192:
        /* <DEDUP_REMOVED lines=10> */
.L_x_195:
[----:B------:R-:W-:Y:S05]  /*14d70*/  BSYNC B1 ;  /* 0x0000000000017941 */ /* 0x000fea0003800000 */
.L_x_194:
        /* <DEDUP_REMOVED lines=10> */
.L_x_197:
[----:B------:R-:W-:Y:S05]  /*14e20*/  BSYNC B1 ;  /* 0x0000000000017941 */ /* 0x000fea0003800000 */
.L_x_196:
        /* <DEDUP_REMOVED lines=10> */
.L_x_199:
[----:B------:R-:W-:Y:S05]  /*14ed0*/  BSYNC B1 ;  /* 0x0000000000017941 */ /* 0x000fea0003800000 */
.L_x_198:
        /* <DEDUP_REMOVED lines=10> */
.L_x_201:
[----:B------:R-:W-:Y:S05]  /*14f80*/  BSYNC B1 ;  /* 0x0000000000017941 */ /* 0x000fea0003800000 */
.L_x_200:
        /* <DEDUP_REMOVED lines=10> */
.L_x_203:
[----:B------:R-:W-:Y:S05]  /*15030*/  BSYNC B1 ;  /* 0x0000000000017941 */ /* 0x000fea0003800000 */
.L_x_202:
        /* <DEDUP_REMOVED lines=10> */
.L_x_205:
[----:B------:R-:W-:Y:S05]  /*150e0*/  BSYNC B1 ;  /* 0x0000000000017941 */ /* 0x000fea0003800000 */
.L_x_204:
        /* <DEDUP_REMOVED lines=10> */
.L_x_207:
[----:B------:R-:W-:Y:S05]  /*15190*/  BSYNC B1 ;  /* 0x0000000000017941 */ /* 0x000fea0003800000 */
.L_x_206:
        /* <DEDUP_REMOVED lines=10> */
.L_x_209:
[----:B------:R-:W-:Y:S05]  /*15240*/  BSYNC B1 ;  /* 0x0000000000017941 */ /* 0x000fea0003800000 */
.L_x_208:
        /* <DEDUP_REMOVED lines=10> */
.L_x_211:
[----:B------:R-:W-:Y:S05]  /*152f0*/  BSYNC B1 ;  /* 0x0000000000017941 */ /* 0x000fea0003800000 */
.L_x_210:
        /* <DEDUP_REMOVED lines=10> */
.L_x_213:
[----:B------:R-:W-:Y:S05]  /*153a0*/  BSYNC B1 ;  /* 0x0000000000017941 */ /* 0x000fea0003800000 */
.L_x_212:
        /* <DEDUP_REMOVED lines=10> */
.L_x_215:
[----:B------:R-:W-:Y:S05]  /*15450*/  BSYNC B1 ;  /* 0x0000000000017941 */ /* 0x000fea0003800000 */
.L_x_214:
        /* <DEDUP_REMOVED lines=10> */
.L_x_217:
[----:B------:R-:W-:Y:S05]  /*15500*/  BSYNC B1 ;  /* 0x0000000000017941 */ /* 0x000fea0003800000 */
.L_x_216:
        /* <DEDUP_REMOVED lines=10> */
.L_x_219:
[----:B------:R-:W-:Y:S05]  /*155b0*/  BSYNC B1 ;  /* 0x0000000000017941 */ /* 0x000fea0003800000 */
.L_x_218:
        /* <DEDUP_REMOVED lines=10> */
.L_x_221:
[----:B------:R-:W-:Y:S05]  /*15660*/  BSYNC B1 ;  /* 0x0000000000017941 */ /* 0x000fea0003800000 */
.L_x_220:
        /* <DEDUP_REMOVED lines=10> */
.L_x_223:
[----:B------:R-:W-:Y:S05]  /*15710*/  BSYNC B1 ;  /* 0x0000000000017941 */ /* 0x000fea0003800000 */
.L_x_222:
        /* <DEDUP_REMOVED lines=10> */
.L_x_225:
[----:B------:R-:W-:Y:S05]  /*157c0*/  BSYNC B1 ;  /* 0x0000000000017941 */ /* 0x000fea0003800000 */
.L_x_224:
        /* <DEDUP_REMOVED lines=10> */
.L_x_227:
[----:B------:R-:W-:Y:S05]  /*15870*/  BSYNC B1 ;  /* 0x0000000000017941 */ /* 0x000fea0003800000 */
.L_x_226:
        /* <DEDUP_REMOVED lines=10> */
.L_x_229:
[----:B------:R-:W-:Y:S05]  /*15920*/  BSYNC B1 ;  /* 0x0000000000017941 */ /* 0x000fea0003800000 */
.L_x_228:
        /* <DEDUP_REMOVED lines=10> */
.L_x_231:
[----:B------:R-:W-:Y:S05]  /*159d0*/  BSYNC B1 ;  /* 0x0000000000017941 */ /* 0x000fea0003800000 */
.L_x_230:
        /* <DEDUP_REMOVED lines=10> */
.L_x_233:
[----:B------:R-:W-:Y:S05]  /*15a80*/  BSYNC B1 ;  /* 0x0000000000017941 */ /* 0x000fea0003800000 */
.L_x_232:
        /* <DEDUP_REMOVED lines=10> */
.L_x_235:
[----:B------:R-:W-:Y:S05]  /*15b30*/  BSYNC B1 ;  /* 0x0000000000017941 */ /* 0x000fea0003800000 */
.L_x_234:
        /* <DEDUP_REMOVED lines=10> */
.L_x_237:
[----:B------:R-:W-:Y:S05]  /*15be0*/  BSYNC B1 ;  /* 0x0000000000017941 */ /* 0x000fea0003800000 */
.L_x_236:
        /* <DEDUP_REMOVED lines=10> */
.L_x_239:
[----:B------:R-:W-:Y:S05]  /*15c90*/  BSYNC B1 ;  /* 0x0000000000017941 */ /* 0x000fea0003800000 */
.L_x_238:
        /* <DEDUP_REMOVED lines=10> */
.L_x_241:
[----:B------:R-:W-:Y:S05]  /*15d40*/  BSYNC B1 ;  /* 0x0000000000017941 */ /* 0x000fea0003800000 */
.L_x_240:
        /* <DEDUP_REMOVED lines=10> */
.L_x_243:
[----:B------:R-:W-:Y:S05]  /*15df0*/  BSYNC B1 ;  /* 0x0000000000017941 */ /* 0x000fea0003800000 */
.L_x_242:
        /* <DEDUP_REMOVED lines=10> */
.L_x_245:
[----:B------:R-:W-:Y:S05]  /*15ea0*/  BSYNC B1 ;  /* 0x0000000000017941 */ /* 0x000fea0003800000 */
.L_x_244:
        /* <DEDUP_REMOVED lines=10> */
.L_x_247:
[----:B------:R-:W-:Y:S05]  /*15f50*/  BSYNC B1 ;  /* 0x0000000000017941 */ /* 0x000fea0003800000 */
.L_x_246:
        /* <DEDUP_REMOVED lines=10> */
.L_x_249:
[----:B------:R-:W-:Y:S05]  /*16000*/  BSYNC B1 ;  /* 0x0000000000017941 */ /* 0x000fea0003800000 */
.L_x_248:
        /* <DEDUP_REMOVED lines=10> */
.L_x_251:
[----:B------:R-:W-:Y:S05]  /*160b0*/  BSYNC B1 ;  /* 0x0000000000017941 */ /* 0x000fea0003800000 */
.L_x_250:
        /* <DEDUP_REMOVED lines=10> */
.L_x_253:
[----:B------:R-:W-:Y:S05]  /*16160*/  BSYNC B1 ;  /* 0x0000000000017941 */ /* 0x000fea0003800000 */
.L_x_252:
        /* <DEDUP_REMOVED lines=10> */
.L_x_255:
[----:B------:R-:W-:Y:S05]  /*16210*/  BSYNC B1 ;  /* 0x0000000000017941 */ /* 0x000fea0003800000 */
.L_x_254:
        /* <DEDUP_REMOVED lines=10> */
.L_x_257:
[----:B------:R-:W-:Y:S05]  /*162c0*/  BSYNC B1 ;  /* 0x0000000000017941 */ /* 0x000fea0003800000 */
.L_x_256:
        /* <DEDUP_REMOVED lines=10> */
.L_x_259:
[----:B------:R-:W-:Y:S05]  /*16370*/  BSYNC B1 ;  /* 0x0000000000017941 */ /* 0x000fea0003800000 */
.L_x_258:
        /* <DEDUP_REMOVED lines=10> */
.L_x_261:
[----:B------:R-:W-:Y:S05]  /*16420*/  BSYNC B1 ;  /* 0x0000000000017941 */ /* 0x000fea0003800000 */
.L_x_260:
        /* <DEDUP_REMOVED lines=10> */
.L_x_263:
[----:B------:R-:W-:Y:S05]  /*164d0*/  BSYNC B1 ;  /* 0x0000000000017941 */ /* 0x000fea0003800000 */
.L_x_262:
        /* <DEDUP_REMOVED lines=10> */
.L_x_265:
[----:B------:R-:W-:Y:S05]  /*16580*/  BSYNC B1 ;  /* 0x0000000000017941 */ /* 0x000fea0003800000 */
.L_x_264:
        /* <DEDUP_REMOVED lines=10> */
.L_x_267:
[----:B------:R-:W-:Y:S05]  /*16630*/  BSYNC B1 ;  /* 0x0000000000017941 */ /* 0x000fea0003800000 */
.L_x_266:
        /* <DEDUP_REMOVED lines=10> */
.L_x_269:
[----:B------:R-:W-:Y:S05]  /*166e0*/  BSYNC B1 ;  /* 0x0000000000017941 */ /* 0x000fea0003800000 */
.L_x_268:
        /* <DEDUP_REMOVED lines=10> */
.L_x_271:
[----:B------:R-:W-:Y:S05]  /*16790*/  BSYNC B1 ;  /* 0x0000000000017941 */ /* 0x000fea0003800000 */
.L_x_270:
        /* <DEDUP_REMOVED lines=10> */
.L_x_273:
[----:B------:R-:W-:Y:S05]  /*16840*/  BSYNC B1 ;  /* 0x0000000000017941 */ /* 0x000fea0003800000 */
.L_x_272:
        /* <DEDUP_REMOVED lines=10> */
.L_x_275:
[----:B------:R-:W-:Y:S05]  /*168f0*/  BSYNC B1 ;  /* 0x0000000000017941 */ /* 0x000fea0003800000 */
.L_x_274:
        /* <DEDUP_REMOVED lines=10> */
.L_x_277:
[----:B------:R-:W-:Y:S05]  /*169a0*/  BSYNC B1 ;  /* 0x0000000000017941 */ /* 0x000fea0003800000 */
.L_x_276:
[----:B01-34-:R-:W3:Y:S01]  /*169b0*/  LDL.LU R10, [R1+0x1f4] ;  /* 0x0001f400010a7983 */ /* 0x01bee20000300800 */
        /* <DEDUP_REMOVED lines=9> */
.L_x_279:
[----:B------:R-:W-:Y:S05]  /*16a50*/  BSYNC B1 ;  /* 0x0000000000017941 */ /* 0x000fea0003800000 */
.L_x_278:
[----:B------:R-:W3:Y:S01]  /*16a60*/  LDL.LU R10, [R1+0x1f8] ;  /* 0x0001f800010a7983 */ /* 0x000ee20000300800 */
[----:B0----5:R-:W-:Y:S01]  /*16a70*/  LOP3.LUT R11, R23, 0xffffe000, RZ, 0xc0, !PT ;  /* 0xffffe000170b7812 */ /* 0x021fe200078ec0ff */
[----:B------:R-:W-:Y:S01]  /*16a80*/  BSSY B1, `(.L_x_280) ;  /* 0x000000b000017945 */ /* 0x000fe20003800000 */
[----:B------:R-:W-:Y:S02]  /*16a90*/  ISETP.GT.AND P1, PT, R0, 0xf9, P0 ;  /* 0x000000f90000780c */ /* 0x000fe40000724270 */
[----:B------:R-:W-:Y:S01]  /*16aa0*/  IADD3 R169, P2, R3, 0x80, RZ ;  /* 0x0000008003a97810 */ /* 0x000fe20007f5e0ff */
[----:B------:R-:W-:-:S04]  /*16ab0*/  FMUL R11, R11, R16 ;  /* 0x000000100b0b7220 */ /* 0x000fc80000400000 */
[----:B------:R-:W-:Y:S02]  /*16ac0*/  IMAD.X R3, RZ, RZ, UR7, P2 ;  /* 0x00000007ff037e24 */ /* 0x000fe400090e06ff */
[----:B---3--:R-:W-:Y:S02]  /*16ad0*/  FFMA R11, R10, R2, R11 ;  /* 0x000000020a0b7223 */ /* 0x008fe4000000000b */
[----:B------:R-:W-:-:S03]  /*16ae0*/  IMAD R10, R3, R14, RZ ;  /* 0x0000000e030a7224 */ /* 0x000fc600078e02ff */
[----:B------:R-:W-:-:S05]  /*16af0*/  F2FP.TF32.F32.PACK_B R11, R11 ;  /* 0x0000000bff0b723e */ /* 0x000fca00024050ff */
[----:B------:R0:W-:Y:S01]  /*16b00*/  @P4 STG.E desc[UR44][R6.64+0x3e0], R11 ;  /* 0x0003e00b06004986 */ /* 0x0001e2000c10192c */
[----:B------:R-:W-:Y:S05]  /*16b10*/  @!P1 BRA `(.L_x_281) ;  /* 0x0000000000049947 */ /* 0x000fea0003800000 */
[----:B------:R3:W5:Y:S02]  /*16b20*/  LDG.E.LTC128B R23, desc[UR44][R8.64+0x3e4] ;  /* 0x0003e42c08177981 */ /* 0x000764000c1e1920 */
.L_x_281:
[----:B------:R-:W-:Y:S05]  /*16b30*/  BSYNC B1 ;  /* 0x0000000000017941 */ /* 0x000fea0003800000 */
.L_x_280:
[----:B0-----:R-:W4:Y:S01]  /*16b40*/  LDL.LU R11, [R1+0x1fc] ;  /* 0x0001fc00010b7983 */ /* 0x001f220000300800 */
[----:B-----5:R-:W-:Y:S01]  /*16b50*/  LOP3.LUT R3, R23, 0xffffe000, RZ, 0xc0, !PT ;  /* 0xffffe00017037812 */ /* 0x020fe200078ec0ff */
[C---:B------:R-:W-:Y:S01]  /*16b60*/  IMAD R167, R169.reuse, R15, R10 ;  /* 0x0000000fa9a77224 */ /* 0x040fe200078e020a */
[----:B------:R-:W-:Y:S01]  /*16b70*/  ISETP.GT.AND P0, PT, R158, 0x80, PT ;  /* 0x000000809e00780c */ /* 0x000fe20003f04270 */
[----:B-1-3--:R-:W-:-:S04]  /*16b80*/  IMAD.WIDE.U32 R8, R169, R14, R20 ;  /* 0x0000000ea9087225 */ /* 0x00afc800078e0014 */
[----:B------:R-:W-:Y:S01]  /*16b90*/  FMUL R3, R3, R16 ;  /* 0x0000001003037220 */ /* 0x000fe20000400000 */
[----:B------:R-:W-:Y:S01]  /*16ba0*/  ISETP.GT.AND P4, PT, R0, RZ, P0 ;  /* 0x000000ff0000720c */ /* 0x000fe20000784270 */
[----:B------:R-:W-:Y:S01]  /*16bb0*/  IMAD.IADD R9, R9, 0x1, R167 ;  /* 0x0000000109097824 */ /* 0x000fe200078e02a7 */
[----:B------:R-:W-:Y:S01]  /*16bc0*/  LEA R10, P2, R8, R12, 0x2 ;  /* 0x0000000c080a7211 */ /* 0x000fe200078410ff */
[----:B----4-:R-:W-:-:S03]  /*16bd0*/  FFMA R15, R11, R2, R3 ;  /* 0x000000020b0f7223 */ /* 0x010fc60000000003 */
[----:B------:R-:W-:Y:S02]  /*16be0*/  LEA.HI.X R11, R8, R13, R9, 0x2, P2 ;  /* 0x0000000d080b7211 */ /* 0x000fe400010f1409 */
[----:B------:R-:W-:-:S05]  /*16bf0*/  F2FP.TF32.F32.PACK_B R15, R15 ;  /* 0x0000000fff0f723e */ /* 0x000fca00024050ff */
[----:B------:R0:W-:Y:S04]  /*16c00*/  @P1 STG.E desc[UR44][R6.64+0x3e4], R15 ;  /* 0x0003e40f06001986 */ /* 0x0001e8000c10192c */
[----:B------:R-:W3:Y:S01]  /*16c10*/  @P4 LDG.E.LTC128B R23, desc[UR44][R10.64] ;  /* 0x0000002c0a174981 */ /* 0x000ee2000c1e1920 */
[----:B------:R-:W-:Y:S01]  /*16c20*/  MOV R163, UR8 ;  /* 0x0000000800a37c02 */ /* 0x000fe20008000f00 */
[----:B------:R-:W-:Y:S01]  /*16c30*/  IMAD.WIDE.U32 R8, R169, R14, R18 ;  /* 0x0000000ea9087225 */ /* 0x000fe200078e0012 */
[----:B------:R-:W-:Y:S01]  /*16c40*/  ISETP.GT.AND P2, PT, R0, 0x1, P0 ;  /* 0x000000010000780c */ /* 0x000fe20000744270 */
[----:B------:R-:W-:Y:S02]  /*16c50*/  BSSY B1, `(.L_x_282) ;  /* 0x0000013000017945 */ /* 0x000fe40003800000 */
[----:B------:R-:W-:-:S02]  /*16c60*/  IMAD.IADD R9, R167, 0x1, R9 ;  /* 0x00000001a7097824 */ /* 0x000fc400078e0209 */
[----:B------:R-:W-:Y:S02]  /*16c70*/  IMAD.U32 R165, RZ, RZ, UR8 ;  /* 0x00000008ffa57e24 */ /* 0x000fe4000f8e00ff */
[----:B------:R-:W-:Y:S02]  /*16c80*/  IMAD.U32 R164, RZ, RZ, UR9 ;  /* 0x00000009ffa47e24 */ /* 0x000fe4000f8e00ff */
[----:B------:R-:W-:Y:S02]  /*16c90*/  IMAD.SHL.U32 R163, R163, 0x200, RZ ;  /* 0x00000200a3a37824 */ /* 0x000fe400078e00ff */
[----:B--2---:R-:W-:Y:S01]  /*16ca0*/  IMAD.WIDE.U32 R156, R22, UR42, R8 ;  /* 0x0000002a169c7c25 */ /* 0x004fe2000f8e0008 */
[----:B------:R-:W-:Y:S02]  /*16cb0*/  SHF.L.U64.HI R165, R165, 0x9, R164 ;  /* 0x00000009a5a57819 */ /* 0x000fe400000102a4 */
[----:B------:R-:W-:Y:S02]  /*16cc0*/  IADD3 R8, P1, R163, R4, RZ ;  /* 0x00000004a3087210 */ /* 0x000fe40007f3e0ff */
[----:B0-----:R-:W-:-:S03]  /*16cd0*/  LEA R6, P3, R156, R12, 0x2 ;  /* 0x0000000c9c067211 */ /* 0x001fc600078610ff */
[----:B------:R-:W-:Y:S01]  /*16ce0*/  IMAD.X R9, R165, 0x1, R5, P1 ;  /* 0x00000001a5097824 */ /* 0x000fe200008e0605 */
[----:B---3--:R-:W-:-:S05]  /*16cf0*/  LOP3.LUT R3, R23, 0xffffe000, RZ, 0xc0, !PT ;  /* 0xffffe00017037812 */ /* 0x008fca00078ec0ff */
[----:B------:R-:W-:-:S04]  /*16d00*/  FMUL R3, R3, R16 ;  /* 0x0000001003037220 */ /* 0x000fc80000400000 */
[----:B------:R-:W-:Y:S01]  /*16d10*/  FFMA R11, R24, R2, R3 ;  /* 0x00000002180b7223 */ /* 0x000fe20000000003 */
[----:B------:R-:W-:-:S04]  /*16d20*/  IADD3 R3, R159, R157, RZ ;  /* 0x0000009d9f037210 */ /* 0x000fc80007ffe0ff */
[----:B------:R-:W-:Y:S02]  /*16d30*/  F2FP.TF32.F32.PACK_B R11, R11 ;  /* 0x0000000bff0b723e */ /* 0x000fe400024050ff */
[----:B------:R-:W-:-:S03]  /*16d40*/  LEA.HI.X R7, R156, R13, R3, 0x2, P3 ;  /* 0x0000000d9c077211 */ /* 0x000fc600018f1403 */
[----:B------:R0:W-:Y:S01]  /*16d50*/  @P4 STG.E desc[UR44][R8.64], R11 ;  /* 0x0000000b08004986 */ /* 0x0001e2000c10192c */
[----:B------:R-:W-:Y:S05]  /*16d60*/  @!P2 BRA `(.L_x_283) ;  /* 0x000000000004a947 */ /* 0x000fea0003800000 */
[----:B------:R1:W5:Y:S02]  /*16d70*/  LDG.E.LTC128B R23, desc[UR44][R6.64+0x4] ;  /* 0x0000042c06177981 */ /* 0x000364000c1e1920 */
.L_x_283:
[----:B------:R-:W-:Y:S05]  /*16d80*/  BSYNC B1 ;  /* 0x0000000000017941 */ /* 0x000fea0003800000 */
.L_x_282:
[----:B-----5:R-:W-:Y:S01]  /*16d90*/  LOP3.LUT R3, R23, 0xffffe000, RZ, 0xc0, !PT ;  /* 0xffffe00017037812 */ /* 0x020fe200078ec0ff */
[----:B------:R-:W-:Y:S01]  /*16da0*/  IMAD.WIDE.U32 R14, R169, R14, R154 ;  /* 0x0000000ea90e7225 */ /* 0x000fe200078e009a */
[----:B------:R-:W-:Y:S01]  /*16db0*/  ISETP.GT.AND P1, PT, R158, 0x88, PT ;  /* 0x000000889e00780c */ /* 0x000fe20003f24270 */
[----:B------:R-:W-:Y:S02]  /*16dc0*/  BSSY B1, `(.L_x_284) ;  /* 0x0000010000017945 */ /* 0x000fe40003800000 */
[----:B------:R-:W-:Y:S01]  /*16dd0*/  FMUL R10, R3, R16 ;  /* 0x00000010030a7220 */ /* 0x000fe20000400000 */
[----:B------:R-:W-:Y:S01]  /*16de0*/  ISETP.GT.AND P3, PT, R0, RZ, P1 ;  /* 0x000000ff0000720c */ /* 0x000fe20000f64270 */
[----:B------:R-:W-:Y:S01]  /*16df0*/  IMAD.IADD R167, R167, 0x1, R15 ;  /* 0x00000001a7a77824 */ /* 0x000fe200078e020f */
[----:B------:R-:W-:Y:S01]  /*16e00*/  IADD3 R152, P4, R152, R14, RZ ;  /* 0x0000000e98987210 */ /* 0x000fe20007f9e0ff */
[----:B------:R-:W-:Y:S01]  /*16e10*/  FFMA R25, R25, R2, R10 ;  /* 0x0000000219197223 */ /* 0x000fe2000000000a */
[----:B------:R-:W-:Y:S01]  /*16e20*/  IADD3 R14, P5, R18, R14, RZ ;  /* 0x0000000e120e7210 */ /* 0x000fe20007fbe0ff */
[----:B------:R-:W-:-:S02]  /*16e30*/  IMAD.MOV.U32 R3, RZ, RZ, R23 ;  /* 0x000000ffff037224 */ /* 0x000fc400078e0017 */
[----:B------:R-:W-:Y:S01]  /*16e40*/  IMAD.X R20, R167, 0x1, R21, P4 ;  /* 0x00000001a7147824 */ /* 0x000fe200020e0615 */
[----:B------:R-:W-:Y:S02]  /*16e50*/  F2FP.TF32.F32.PACK_B R25, R25 ;  /* 0x00000019ff19723e */ /* 0x000fe400024050ff */
[C---:B------:R-:W-:Y:S02]  /*16e60*/  LEA R10, P4, R152.reuse, R12, 0x2 ;  /* 0x0000000c980a7211 */ /* 0x040fe400078810ff */
[----:B------:R-:W-:Y:S01]  /*16e70*/  IADD3.X R15, R19, R167, RZ, P5, !PT ;  /* 0x000000a7130f7210 */ /* 0x000fe20002ffe4ff */
[----:B------:R2:W-:Y:S01]  /*16e80*/  @P2 STG.E desc[UR44][R8.64+0x4], R25 ;  /* 0x0000041908002986 */ /* 0x0005e2000c10192c */
[----:B0-----:R-:W-:Y:S01]  /*16e90*/  LEA.HI.X R11, R152, R13, R20, 0x2, P4 ;  /* 0x0000000d980b7211 */ /* 0x001fe200020f1414 */
[----:B------:R-:W-:Y:S08]  /*16ea0*/  @!P3 BRA `(.L_x_285) ;  /* 0x000000000004b947 */ /* 0x000ff00003800000 */
[----:B------:R0:W5:Y:S02]  /*16eb0*/  LDG.E.LTC128B R3, desc[UR44][R10.64] ;  /* 0x0000002c0a037981 */ /* 0x000164000c1e1920 */
.L_x_285:
[----:B------:R-:W-:Y:S05]  /*16ec0*/  BSYNC B1 ;  /* 0x0000000000017941 */ /* 0x000fea0003800000 */
.L_x_284:
[----:B0----5:R-:W-:Y:S01]  /*16ed0*/  LOP3.LUT R11, R3, 0xffffe000, RZ, 0xc0, !PT ;  /* 0xffffe000030b7812 */ /* 0x021fe200078ec0ff */
[----:B------:R-:W-:Y:S01]  /*16ee0*/  IMAD.WIDE.U32 R22, R22, UR42, R14 ;  /* 0x0000002a16167c25 */ /* 0x000fe2000f8e000e */
[----:B------:R-:W-:Y:S01]  /*16ef0*/  IADD3 R10, P2, R8, R161, RZ ;  /* 0x000000a1080a7210 */ /* 0x000fe20007f5e0ff */
[----:B------:R-:W-:Y:S01]  /*16f00*/  BSSY B1, `(.L_x_286) ;  /* 0x000000c000017945 */ /* 0x000fe20003800000 */
[----:B------:R-:W-:Y:S01]  /*16f10*/  ISETP.GT.AND P5, PT, R0, 0x1, P1 ;  /* 0x000000010000780c */ /* 0x000fe20000fa4270 */
[----:B------:R-:W-:Y:S01]  /*16f20*/  FMUL R11, R11, R16 ;  /* 0x000000100b0b7220 */ /* 0x000fe20000400000 */
[----:B------:R-:W-:Y:S01]  /*16f30*/  IMAD.IADD R159, R159, 0x1, R23 ;  /* 0x000000019f9f7824 */ /* 0x000fe200078e0217 */
[----:B------:R-:W-:Y:S02]  /*16f40*/  LEA R12, P4, R22, R12, 0x2 ;  /* 0x0000000c160c7211 */ /* 0x000fe400078810ff */
[----:B------:R-:W-:Y:S01]  /*16f50*/  FFMA R15, R26, R2, R11 ;  /* 0x000000021a0f7223 */ /* 0x000fe2000000000b */
[----:B------:R-:W-:Y:S01]  /*16f60*/  IMAD.X R11, R9, 0x1, R160, P2 ;  /* 0x00000001090b7824 */ /* 0x000fe200010e06a0 */
[----:B------:R-:W-:-:S03]  /*16f70*/  LEA.HI.X R13, R22, R13, R159, 0x2, P4 ;  /* 0x0000000d160d7211 */ /* 0x000fc600020f149f */
[----:B------:R-:W-:-:S05]  /*16f80*/  F2FP.TF32.F32.PACK_B R15, R15 ;  /* 0x0000000fff0f723e */ /* 0x000fca00024050ff */
[----:B------:R0:W-:Y:S01]  /*16f90*/  @P3 STG.E desc[UR44][R10.64], R15 ;  /* 0x0000000f0a003986 */ /* 0x0001e2000c10192c */
[----:B------:R-:W-:Y:S05]  /*16fa0*/  @!P5 BRA `(.L_x_287) ;  /* 0x000000000004d947 */ /* 0x000fea0003800000 */
[----:B------:R3:W5:Y:S02]  /*16fb0*/  LDG.E.LTC128B R3, desc[UR44][R12.64+0x4] ;  /* 0x0000042c0c037981 */ /* 0x000764000c1e1920 */
.L_x_287:
[----:B------:R-:W-:Y:S05]  /*16fc0*/  BSYNC B1 ;  /* 0x0000000000017941 */ /* 0x000fea0003800000 */
.L_x_286:
[----:B0----5:R-:W-:Y:S01]  /*16fd0*/  LOP3.LUT R15, R3, 0xffffe000, RZ, 0xc0, !PT ;  /* 0xffffe000030f7812 */ /* 0x021fe200078ec0ff */
[----:B------:R-:W-:Y:S01]  /*16fe0*/  BSSY B1, `(.L_x_288) ;  /* 0x0000008000017945 */ /* 0x000fe20003800000 */
[----:B------:R-:W-:-:S03]  /*16ff0*/  ISETP.GT.AND P2, PT, R0, 0x8, P0 ;  /* 0x000000080000780c */ /* 0x000fc60000744270 */
[----:B------:R-:W-:-:S04]  /*17000*/  FMUL R14, R15, R16 ;  /* 0x000000100f0e7220 */ /* 0x000fc80000400000 */
[----:B------:R-:W-:-:S05]  /*17010*/  FFMA R27, R27, R2, R14 ;  /* 0x000000021b1b7223 */ /* 0x000fca000000000e */
[----:B------:R-:W-:-:S05]  /*17020*/  F2FP.TF32.F32.PACK_B R27, R27 ;  /* 0x0000001bff1b723e */ /* 0x000fca00024050ff */
[----:B------:R0:W-:Y:S01]  /*17030*/  @P5 STG.E desc[UR44][R10.64+0x4], R27 ;  /* 0x0000041b0a005986 */ /* 0x0001e2000c10192c */
[----:B------:R-:W-:Y:S05]  /*17040*/  @!P2 BRA `(.L_x_289) ;  /* 0x000000000004a947 */ /* 0x000fea0003800000 */
[----:B------:R4:W5:Y:S02]  /*17050*/  LDG.E.LTC128B R3, desc[UR44][R6.64+0x20] ;  /* 0x0000202c06037981 */ /* 0x000964000c1e1920 */
.L_x_289:
[----:B------:R-:W-:Y:S05]  /*17060*/  BSYNC B1 ;  /* 0x0000000000017941 */ /* 0x000fea0003800000 */
.L_x_288:
        /* <DEDUP_REMOVED lines=9> */
.L_x_291:
[----:B------:R-:W-:Y:S05]  /*17100*/  BSYNC B1 ;  /* 0x0000000000017941 */ /* 0x000fea0003800000 */
.L_x_290:
        /* <DEDUP_REMOVED lines=9> */
.L_x_293:
[----:B------:R-:W-:Y:S05]  /*171a0*/  BSYNC B1 ;  /* 0x0000000000017941 */ /* 0x000fea0003800000 */
.L_x_292:
[----:B-----5:R-:W-:Y:S01]  /*171b0*/  LOP3.LUT R11, R3, 0xffffe000, RZ, 0xc0, !PT ;  /* 0xffffe000030b7812 */ /* 0x020fe200078ec0ff */
[----:B------:R-:W-:Y:S01]  /*171c0*/  BSSY B1, `(.L_x_294) ;  /* 0x000000a000017945 */ /* 0x000fe20003800000 */
[----:B------:R-:W-:Y:S02]  /*171d0*/  IADD3 R10, P3, R161, R8, RZ ;  /* 0x00000008a10a7210 */ /* 0x000fe40007f7e0ff */
[----:B------:R-:W-:Y:S01]  /*171e0*/  ISETP.GT.AND P2, PT, R0, 0x9, P1 ;  /* 0x000000090000780c */ /* 0x000fe20000f44270 */
[----:B------:R-:W-:-:S04]  /*171f0*/  FMUL R11, R11, R16 ;  /* 0x000000100b0b7220 */ /* 0x000fc80000400000 */
[----:B------:R-:W-:Y:S01]  /*17200*/  FFMA R15, R30, R2, R11 ;  /* 0x000000021e0f7223 */ /* 0x000fe2000000000b */
[----:B------:R-:W-:-:S04]  /*17210*/  IADD3.X R11, R160, R9, RZ, P3, !PT ;  /* 0x00000009a00b7210 */ /* 0x000fc80001ffe4ff */
[----:B------:R-:W-:-:S05]  /*17220*/  F2FP.TF32.F32.PACK_B R15, R15 ;  /* 0x0000000fff0f723e */ /* 0x000fca00024050ff */
[----:B------:R0:W-:Y:S01]  /*17230*/  @P4 STG.E desc[UR44][R10.64+0x20], R15 ;  /* 0x0000200f0a004986 */ /* 0x0001e2000c10192c */
[----:B------:R-:W-:Y:S05]  /*17240*/  @!P2 BRA `(.L_x_295) ;  /* 0x000000000004a947 */ /* 0x000fea0003800000 */
[----:B------:R0:W5:Y:S02]  /*17250*/  LDG.E.LTC128B R3, desc[UR44][R12.64+0x24] ;  /* 0x0000242c0c037981 */ /* 0x000164000c1e1920 */
.L_x_295:
[----:B------:R-:W-:Y:S05]  /*17260*/  BSYNC B1 ;  /* 0x0000000000017941 */ /* 0x000fea0003800000 */
.L_x_294:
[----:B0----5:R-:W-:Y:S01]  /*17270*/  LOP3.LUT R11, R3, 0xffffe000, RZ, 0xc0, !PT ;  /* 0xffffe000030b7812 */ /* 0x021fe200078ec0ff */
[----:B------:R-:W-:Y:S01]  /*17280*/  BSSY B1, `(.L_x_296) ;  /* 0x000000a000017945 */ /* 0x000fe20003800000 */
[----:B------:R-:W-:Y:S02]  /*17290*/  IADD3 R4, P3, P4, R161, R4, R163 ;  /* 0x00000004a1047210 */ /* 0x000fe40007c7e0a3 */
[----:B------:R-:W-:Y:S01]  /*172a0*/  ISETP.GT.AND P5, PT, R0, 0x10, P0 ;  /* 0x000000100000780c */ /* 0x000fe200007a4270 */
[----:B------:R-:W-:Y:S01]  /*172b0*/  FMUL R10, R11, R16 ;  /* 0x000000100b0a7220 */ /* 0x000fe20000400000 */
[----:B------:R-:W-:-:S03]  /*172c0*/  IADD3.X R5, R160, R5, R165, P3, P4 ;  /* 0x00000005a0057210 */ /* 0x000fc60001fe84a5 */
[----:B------:R-:W-:-:S05]  /*172d0*/  FFMA R31, R31, R2, R10 ;  /* 0x000000021f1f7223 */ /* 0x000fca000000000a */
[----:B------:R-:W-:-:S05]  /*172e0*/  F2FP.TF32.F32.PACK_B R31, R31 ;  /* 0x0000001fff1f723e */ /* 0x000fca00024050ff */
[----:B------:R0:W-:Y:S01]  /*172f0*/  @P2 STG.E desc[UR44][R4.64+0x24], R31 ;  /* 0x0000241f04002986 */ /* 0x0001e2000c10192c */
[----:B------:R-:W-:Y:S05]  /*17300*/  @!P5 BRA `(.L_x_297) ;  /* 0x000000000004d947 */ /* 0x000fea0003800000 */
[----:B------:R0:W5:Y:S02]  /*17310*/  LDG.E.LTC128B R3, desc[UR44][R6.64+0x40] ;  /* 0x0000402c06037981 */ /* 0x000164000c1e1920 */
.L_x_297:
[----:B------:R-:W-:Y:S05]  /*17320*/  BSYNC B1 ;  /* 0x0000000000017941 */ /* 0x000fea0003800000 */
.L_x_296:
[----:B-----5:R-:W-:Y:S01]  /*17330*/  LOP3.LUT R11, R3, 0xffffe000, RZ, 0xc0, !PT ;  /* 0xffffe000030b7812 */ /* 0x020fe200078ec0ff */
        /* <DEDUP_REMOVED lines=8> */
.L_x_299:
[----:B------:R-:W-:Y:S05]  /*173c0*/  BSYNC B1 ;  /* 0x0000000000017941 */ /* 0x000fea0003800000 */
.L_x_298:
        /* <DEDUP_REMOVED lines=9> */
.L_x_301:
[----:B------:R-:W-:Y:S05]  /*17460*/  BSYNC B1 ;  /* 0x0000000000017941 */ /* 0x000fea0003800000 */
.L_x_300:
        /* <DEDUP_REMOVED lines=9> */
.L_x_303:
[----:B------:R-:W-:Y:S05]  /*17500*/  BSYNC B1 ;  /* 0x0000000000017941 */ /* 0x000fea0003800000 */
.L_x_302:
        /* <DEDUP_REMOVED lines=9> */
.L_x_305:
[----:B------:R-:W-:Y:S05]  /*175a0*/  BSYNC B1 ;  /* 0x0000000000017941 */ /* 0x000fea0003800000 */
.L_x_304:
        /* <DEDUP_REMOVED lines=9> */
.L_x_307:
[----:B------:R-:W-:Y:S05]  /*17640*/  BSYNC B1 ;  /* 0x0000000000017941 */ /* 0x000fea0003800000 */
.L_x_306:
        /* <DEDUP_REMOVED lines=9> */
.L_x_309:
[----:B------:R-:W-:Y:S05]  /*176e0*/  BSYNC B1 ;  /* 0x0000000000017941 */ /* 0x000fea0003800000 */
.L_x_308:
        /* <DEDUP_REMOVED lines=9> */
.L_x_311:
[----:B------:R-:W-:Y:S05]  /*17780*/  BSYNC B1 ;  /* 0x0000000000017941 */ /* 0x000fea0003800000 */
.L_x_310:
        /* <DEDUP_REMOVED lines=9> */
.L_x_313:
[----:B------:R-:W-:Y:S05]  /*17820*/  BSYNC B1 ;  /* 0x0000000000017941 */ /* 0x000fea0003800000 */
.L_x_312:
        /* <DEDUP_REMOVED lines=9> */
.L_x_315:
[----:B------:R-:W-:Y:S05]  /*178c0*/  BSYNC B1 ;  /* 0x0000000000017941 */ /* 0x000fea0003800000 */
.L_x_314:
        /* <DEDUP_REMOVED lines=9> */
.L_x_317:
[----:B------:R-:W-:Y:S05]  /*17960*/  BSYNC B1 ;  /* 0x0000000000017941 */ /* 0x000fea0003800000 */
.L_x_316:
        /* <DEDUP_REMOVED lines=9> */
.L_x_319:
[----:B------:R-:W-:Y:S05]  /*17a00*/  BSYNC B1 ;  /* 0x0000000000017941 */ /* 0x000fea0003800000 */
.L_x_318:
        /* <DEDUP_REMOVED lines=9> */
.L_x_321:
[----:B------:R-:W-:Y:S05]  /*17aa0*/  BSYNC B1 ;  /* 0x0000000000017941 */ /* 0x000fea0003800000 */
.L_x_320:
        /* <DEDUP_REMOVED lines=9> */
.L_x_323:
[----:B------:R-:W-:Y:S05]  /*17b40*/  BSYNC B1 ;  /* 0x0000000000017941 */ /* 0x000fea0003800000 */
.L_x_322:
        /* <DEDUP_REMOVED lines=9> */
.L_x_325:
[----:B------:R-:W-:Y:S05]  /*17be0*/  BSYNC B1 ;  /* 0x0000000000017941 */ /* 0x000fea0003800000 */
.L_x_324:
        /* <DEDUP_REMOVED lines=9> */
.L_x_327:
[----:B------:R-:W-:Y:S05]  /*17c80*/  BSYNC B1 ;  /* 0x0000000000017941 */ /* 0x000fea0003800000 */
.L_x_326:
        /* <DEDUP_REMOVED lines=9> */
.L_x_329:
[----:B------:R-:W-:Y:S05]  /*17d20*/  BSYNC B1 ;  /* 0x0000000000017941 */ /* 0x000fea0003800000 */
.L_x_328:
        /* <DEDUP_REMOVED lines=9> */
.L_x_331:
[----:B------:R-:W-:Y:S05]  /*17dc0*/  BSYNC B1 ;  /* 0x0000000000017941 */ /* 0x000fea0003800000 */
.L_x_330:
        /* <DEDUP_REMOVED lines=9> */
.L_x_333:
[----:B------:R-:W-:Y:S05]  /*17e60*/  BSYNC B1 ;  /* 0x0000000000017941 */ /* 0x000fea0003800000 */
.L_x_332:
        /* <DEDUP_REMOVED lines=9> */
.L_x_335:
[----:B------:R-:W-:Y:S05]  /*17f00*/  BSYNC B1 ;  /* 0x0000000000017941 */ /* 0x000fea0003800000 */
.L_x_334:
        /* <DEDUP_REMOVED lines=9> */
.L_x_337:
[----:B------:R-:W-:Y:S05]  /*17fa0*/  BSYNC B1 ;  /* 0x0000000000017941 */ /* 0x000fea0003800000 */
.L_x_336:
        /* <DEDUP_REMOVED lines=9> */
.L_x_339:
[----:B------:R-:W-:Y:S05]  /*18040*/  BSYNC B1 ;  /* 0x0000000000017941 */ /* 0x000fea0003800000 */
.L_x_338:
        /* <DEDUP_REMOVED lines=9> */
.L_x_341:
[----:B------:R-:W-:Y:S05]  /*180e0*/  BSYNC B1 ;  /* 0x0000000000017941 */ /* 0x000fea0003800000 */
.L_x_340:
        /* <DEDUP_REMOVED lines=9> */
.L_x_343:
[----:B------:R-:W-:Y:S05]  /*18180*/  BSYNC B1 ;  /* 0x0000000000017941 */ /* 0x000fea0003800000 */
.L_x_342:
        /* <DEDUP_REMOVED lines=9> */
.L_x_345:
[----:B------:R-:W-:Y:S05]  /*18220*/  BSYNC B1 ;  /* 0x0000000000017941 */ /* 0x000fea0003800000 */
.L_x_344:
        /* <DEDUP_REMOVED lines=9> */
.L_x_347:
[----:B------:R-:W-:Y:S05]  /*182c0*/  BSYNC B1 ;  /* 0x0000000000017941 */ /* 0x000fea0003800000 */
.L_x_346:
        /* <DEDUP_REMOVED lines=9> */
.L_x_349:
[----:B------:R-:W-:Y:S05]  /*18360*/  BSYNC B1 ;  /* 0x0000000000017941 */ /* 0x000fea0003800000 */
.L_x_348:
        /* <DEDUP_REMOVED lines=9> */
.L_x_351:
[----:B------:R-:W-:Y:S05]  /*18400*/  BSYNC B1 ;  /* 0x0000000000017941 */ /* 0x000fea0003800000 */
.L_x_350:
        /* <DEDUP_REMOVED lines=9> */
.L_x_353:
[----:B------:R-:W-:Y:S05]  /*184a0*/  BSYNC B1 ;  /* 0x0000000000017941 */ /* 0x000fea0003800000 */
.L_x_352:
        /* <DEDUP_REMOVED lines=9> */
.L_x_355:
[----:B------:R-:W-:Y:S05]  /*18540*/  BSYNC B1 ;  /* 0x0000000000017941 */ /* 0x000fea0003800000 */
.L_x_354:
        /* <DEDUP_REMOVED lines=9> */
.L_x_357:
[----:B------:R-:W-:Y:S05]  /*185e0*/  BSYNC B1 ;  /* 0x0000000000017941 */ /* 0x000fea0003800000 */
.L_x_356:
        /* <DEDUP_REMOVED lines=9> */
.L_x_359:
[----:B------:R-:W-:Y:S05]  /*18680*/  BSYNC B1 ;  /* 0x0000000000017941 */ /* 0x000fea0003800000 */
.L_x_358:
        /* <DEDUP_REMOVED lines=9> */
.L_x_361:
[----:B------:R-:W-:Y:S05]  /*18720*/  BSYNC B1 ;  /* 0x0000000000017941 */ /* 0x000fea0003800000 */
.L_x_360:
        /* <DEDUP_REMOVED lines=9> */
.L_x_363:
[----:B------:R-:W-:Y:S05]  /*187c0*/  BSYNC B1 ;  /* 0x0000000000017941 */ /* 0x000fea0003800000 */
.L_x_362:
        /* <DEDUP_REMOVED lines=9> */
.L_x_365:
[----:B------:R-:W-:Y:S05]  /*18860*/  BSYNC B1 ;  /* 0x0000000000017941 */ /* 0x000fea0003800000 */
.L_x_364:
        /* <DEDUP_REMOVED lines=9> */
.L_x_367:
[----:B------:R-:W-:Y:S05]  /*18900*/  BSYNC B1 ;  /* 0x0000000000017941 */ /* 0x000fea0003800000 */
.L_x_366:
        /* <DEDUP_REMOVED lines=9> */
.L_x_369:
[----:B------:R-:W-:Y:S05]  /*189a0*/  BSYNC B1 ;  /* 0x0000000000017941 */ /* 0x000fea0003800000 */
.L_x_368:
        /* <DEDUP_REMOVED lines=9> */
.L_x_371:
[----:B------:R-:W-:Y:S05]  /*18a40*/  BSYNC B1 ;  /* 0x0000000000017941 */ /* 0x000fea0003800000 */
.L_x_370:
        /* <DEDUP_REMOVED lines=9> */
.L_x_373:
[----:B------:R-:W-:Y:S05]  /*18ae0*/  BSYNC B1 ;  /* 0x0000000000017941 */ /* 0x000fea0003800000 */
.L_x_372:
        /* <DEDUP_REMOVED lines=9> */
.L_x_375:
[----:B------:R-:W-:Y:S05]  /*18b80*/  BSYNC B1 ;  /* 0x0000000000017941 */ /* 0x000fea0003800000 */
.L_x_374:
        /* <DEDUP_REMOVED lines=9> */
.L_x_377:
[----:B------:R-:W-:Y:S05]  /*18c20*/  BSYNC B1 ;  /* 0x0000000000017941 */ /* 0x000fea0003800000 */
.L_x_376:
        /* <DEDUP_REMOVED lines=9> */
.L_x_379:
[----:B------:R-:W-:Y:S05]  /*18cc0*/  BSYNC B1 ;  /* 0x0000000000017941 */ /* 0x000fea0003800000 */
.L_x_378:
        /* <DEDUP_REMOVED lines=9> */
.L_x_381:
[----:B------:R-:W-:Y:S05]  /*18d60*/  BSYNC B1 ;  /* 0x0000000000017941 */ /* 0x000fea0003800000 */
.L_x_380:
        /* <DEDUP_REMOVED lines=9> */
.L_x_383:
[----:B------:R-:W-:Y:S05]  /*18e00*/  BSYNC B1 ;  /* 0x0000000000017941 */ /* 0x000fea0003800000 */
.L_x_382:
        /* <DEDUP_REMOVED lines=9> */
.L_x_385:
[----:B------:R-:W-:Y:S05]  /*18ea0*/  BSYNC B1 ;  /* 0x0000000000017941 */ /* 0x000fea0003800000 */
.L_x_384:
        /* <DEDUP_REMOVED lines=9> */
.L_x_387:
[----:B------:R-:W-:Y:S05]  /*18f40*/  BSYNC B1 ;  /* 0x0000000000017941 */ /* 0x000fea0003800000 */
.L_x_386:
        /* <DEDUP_REMOVED lines=9> */
.L_x_389:
[----:B------:R-:W-:Y:S05]  /*18fe0*/  BSYNC B1 ;  /* 0x0000000000017941 */ /* 0x000fea0003800000 */
.L_x_388:
        /* <DEDUP_REMOVED lines=9> */
.L_x_391:
[----:B------:R-:W-:Y:S05]  /*19080*/  BSYNC B1 ;  /* 0x0000000000017941 */ /* 0x000fea0003800000 */
.L_x_390:
        /* <DEDUP_REMOVED lines=9> */
.L_x_393:
[----:B------:R-:W-:Y:S05]  /*19120*/  BSYNC B1 ;  /* 0x0000000000017941 */ /* 0x000fea0003800000 */
.L_x_392:
        /* <DEDUP_REMOVED lines=9> */
.L_x_395:
[----:B------:R-:W-:Y:S05]  /*191c0*/  BSYNC B1 ;  /* 0x0000000000017941 */ /* 0x000fea0003800000 */
.L_x_394:
        /* <DEDUP_REMOVED lines=9> */
.L_x_397:
[----:B------:R-:W-:Y:S05]  /*19260*/  BSYNC B1 ;  /* 0x0000000000017941 */ /* 0x000fea0003800000 */
.L_x_396:
        /* <DEDUP_REMOVED lines=9> */
.L_x_399:
[----:B------:R-:W-:Y:S05]  /*19300*/  BSYNC B1 ;  /* 0x0000000000017941 */ /* 0x000fea0003800000 */
.L_x_398:
        /* <DEDUP_REMOVED lines=9> */
.L_x_401:
[----:B------:R-:W-:Y:S05]  /*193a0*/  BSYNC B1 ;  /* 0x0000000000017941 */ /* 0x000fea0003800000 */
.L_x_400:
        /* <DEDUP_REMOVED lines=9> */
.L_x_403:
[----:B------:R-:W-:Y:S05]  /*19440*/  BSYNC B1 ;  /* 0x0000000000017941 */ /* 0x000fea0003800000 */
.L_x_402:
        /* <DEDUP_REMOVED lines=9> */
.L_x_405:
[----:B------:R-:W-:Y:S05]  /*194e0*/  BSYNC B1 ;  /* 0x0000000000017941 */ /* 0x000fea0003800000 */
.L_x_404:
        /* <DEDUP_REMOVED lines=9> */
.L_x_407:
[----:B------:R-:W-:Y:S05]  /*19580*/  BSYNC B1 ;  /* 0x0000000000017941 */ /* 0x000fea0003800000 */
.L_x_406:
        /* <DEDUP_REMOVED lines=9> */
.L_x_409:
[----:B------:R-:W-:Y:S05]  /*19620*/  BSYNC B1 ;  /* 0x0000000000017941 */ /* 0x000fea0003800000 */
.L_x_408:
        /* <DEDUP_REMOVED lines=9> */
.L_x_411:
[----:B------:R-:W-:Y:S05]  /*196c0*/  BSYNC B1 ;  /* 0x0000000000017941 */ /* 0x000fea0003800000 */
.L_x_410:
        /* <DEDUP_REMOVED lines=9> */
.L_x_413:
[----:B------:R-:W-:Y:S05]  /*19760*/  BSYNC B1 ;  /* 0x0000000000017941 */ /* 0x000fea0003800000 */
.L_x_412:
        /* <DEDUP_REMOVED lines=9> */
.L_x_415:
[----:B------:R-:W-:Y:S05]  /*19800*/  BSYNC B1 ;  /* 0x0000000000017941 */ /* 0x000fea0003800000 */
.L_x_414:
        /* <DEDUP_REMOVED lines=9> */
.L_x_417:
[----:B------:R-:W-:Y:S05]  /*198a0*/  BSYNC B1 ;  /* 0x0000000000017941 */ /* 0x000fea0003800000 */
.L_x_416:
        /* <DEDUP_REMOVED lines=9> */
.L_x_419:
[----:B------:R-:W-:Y:S05]  /*19940*/  BSYNC B1 ;  /* 0x0000000000017941 */ /* 0x000fea0003800000 */
.L_x_418:
        /* <DEDUP_REMOVED lines=9> */
.L_x_421:
[----:B------:R-:W-:Y:S05]  /*199e0*/  BSYNC B1 ;  /* 0x0000000000017941 */ /* 0x000fea0003800000 */
.L_x_420:
        /* <DEDUP_REMOVED lines=9> */
.L_x_423:
[----:B------:R-:W-:Y:S05]  /*19a80*/  BSYNC B1 ;  /* 0x0000000000017941 */ /* 0x000fea0003800000 */
.L_x_422:
        /* <DEDUP_REMOVED lines=9> */
.L_x_425:
[----:B------:R-:W-:Y:S05]  /*19b20*/  BSYNC B1 ;  /* 0x0000000000017941 */ /* 0x000fea0003800000 */
.L_x_424:
        /* <DEDUP_REMOVED lines=9> */
.L_x_427:
[----:B------:R-:W-:Y:S05]  /*19bc0*/  BSYNC B1 ;  /* 0x0000000000017941 */ /* 0x000fea0003800000 */
.L_x_426:
        /* <DEDUP_REMOVED lines=9> */
.L_x_429:
[----:B------:R-:W-:Y:S05]  /*19c60*/  BSYNC B1 ;  /* 0x0000000000017941 */ /* 0x000fea0003800000 */
.L_x_428:
        /* <DEDUP_REMOVED lines=9> */
.L_x_431:
[----:B------:R-:W-:Y:S05]  /*19d00*/  BSYNC B1 ;  /* 0x0000000000017941 */ /* 0x000fea0003800000 */
.L_x_430:
        /* <DEDUP_REMOVED lines=9> */
.L_x_433:
[----:B------:R-:W-:Y:S05]  /*19da0*/  BSYNC B1 ;  /* 0x0000000000017941 */ /* 0x000fea0003800000 */
.L_x_432:
        /* <DEDUP_REMOVED lines=9> */
.L_x_435:
[----:B------:R-:W-:Y:S05]  /*19e40*/  BSYNC B1 ;  /* 0x0000000000017941 */ /* 0x000fea0003800000 */
.L_x_434:
        /* <DEDUP_REMOVED lines=9> */
.L_x_437:
[----:B------:R-:W-:Y:S05]  /*19ee0*/  BSYNC B1 ;  /* 0x0000000000017941 */ /* 0x000fea0003800000 */
.L_x_436:
        /* <DEDUP_REMOVED lines=9> */
.L_x_439:
[----:B------:R-:W-:Y:S05]  /*19f80*/  BSYNC B1 ;  /* 0x0000000000017941 */ /* 0x000fea0003800000 */
.L_x_438:
        /* <DEDUP_REMOVED lines=9> */
.L_x_441:
[----:B------:R-:W-:Y:S05]  /*1a020*/  BSYNC B1 ;  /* 0x0000000000017941 */ /* 0x000fea0003800000 */
.L_x_440:
        /* <DEDUP_REMOVED lines=9> */
.L_x_443:
[----:B------:R-:W-:Y:S05]  /*1a0c0*/  BSYNC B1 ;  /* 0x0000000000017941 */ /* 0x000fea0003800000 */
.L_x_442:
        /* <DEDUP_REMOVED lines=9> */
.L_x_445:
[----:B------:R-:W-:Y:S05]  /*1a160*/  BSYNC B1 ;  /* 0x0000000000017941 */ /* 0x000fea0003800000 */
.L_x_444:
        /* <DEDUP_REMOVED lines=9> */
.L_x_447:
[----:B------:R-:W-:Y:S05]  /*1a200*/  BSYNC B1 ;  /* 0x0000000000017941 */ /* 0x000fea0003800000 */
.L_x_446:
        /* <DEDUP_REMOVED lines=9> */
.L_x_449:
[----:B------:R-:W-:Y:S05]  /*1a2a0*/  BSYNC B1 ;  /* 0x0000000000017941 */ /* 0x000fea0003800000 */
.L_x_448:
        /* <DEDUP_REMOVED lines=9> */
.L_x_451:
[----:B------:R-:W-:Y:S05]  /*1a340*/  BSYNC B1 ;  /* 0x0000000000017941 */ /* 0x000fea0003800000 */
.L_x_450:
        /* <DEDUP_REMOVED lines=9> */
.L_x_453:
[----:B------:R-:W-:Y:S05]  /*1a3e0*/  BSYNC B1 ;  /* 0x0000000000017941 */ /* 0x000fea0003800000 */
.L_x_452:
        /* <DEDUP_REMOVED lines=9> */
.L_x_455:
[----:B------:R-:W-:Y:S05]  /*1a480*/  BSYNC B1 ;  /* 0x0000000000017941 */ /* 0x000fea0003800000 */
.L_x_454:
        /* <DEDUP_REMOVED lines=9> */
.L_x_457:
[----:B------:R-:W-:Y:S05]  /*1a520*/  BSYNC B1 ;  /* 0x0000000000017941 */ /* 0x000fea0003800000 */
.L_x_456:
        /* <DEDUP_REMOVED lines=9> */
.L_x_459:
[----:B------:R-:W-:Y:S05]  /*1a5c0*/  BSYNC B1 ;  /* 0x0000000000017941 */ /* 0x000fea0003800000 */
.L_x_458:
        /* <DEDUP_REMOVED lines=9> */
.L_x_461:
[----:B------:R-:W-:Y:S05]  /*1a660*/  BSYNC B1 ;  /* 0x0000000000017941 */ /* 0x000fea0003800000 */
.L_x_460:
        /* <DEDUP_REMOVED lines=9> */
.L_x_463:
[----:B------:R-:W-:Y:S05]  /*1a700*/  BSYNC B1 ;  /* 0x0000000000017941 */ /* 0x000fea0003800000 */
.L_x_462:
        /* <DEDUP_REMOVED lines=9> */
.L_x_465:
[----:B------:R-:W-:Y:S05]  /*1a7a0*/  BSYNC B1 ;  /* 0x0000000000017941 */ /* 0x000fea0003800000 */
.L_x_464:
        /* <DEDUP_REMOVED lines=9> */
.L_x_467:
[----:B------:R-:W-:Y:S05]  /*1a840*/  BSYNC B1 ;  /* 0x0000000000017941 */ /* 0x000fea0003800000 */
.L_x_466:
        /* <DEDUP_REMOVED lines=9> */
.L_x_469:
[----:B------:R-:W-:Y:S05]  /*1a8e0*/  BSYNC B1 ;  /* 0x0000000000017941 */ /* 0x000fea0003800000 */
.L_x_468:
        /* <DEDUP_REMOVED lines=9> */
.L_x_471:
[----:B------:R-:W-:Y:S05]  /*1a980*/  BSYNC B1 ;  /* 0x0000000000017941 */ /* 0x000fea0003800000 */
.L_x_470:
        /* <DEDUP_REMOVED lines=9> */
.L_x_473:
[----:B------:R-:W-:Y:S05]  /*1aa20*/  BSYNC B1 ;  /* 0x0000000000017941 */ /* 0x000fea0003800000 */
.L_x_472:
        /* <DEDUP_REMOVED lines=9> */
.L_x_475:
[----:B------:R-:W-:Y:S05]  /*1aac0*/  BSYNC B1 ;  /* 0x0000000000017941 */ /* 0x000fea0003800000 */
.L_x_474:
        /* <DEDUP_REMOVED lines=9> */
.L_x_477:
[----:B------:R-:W-:Y:S05]  /*1ab60*/  BSYNC B1 ;  /* 0x0000000000017941 */ /* 0x000fea0003800000 */
.L_x_476:
        /* <DEDUP_REMOVED lines=9> */
.L_x_479:
[----:B------:R-:W-:Y:S05]  /*1ac00*/  BSYNC B1 ;  /* 0x0000000000017941 */ /* 0x000fea0003800000 */
.L_x_478:
        /* <DEDUP_REMOVED lines=9> */
.L_x_481:
[----:B------:R-:W-:Y:S05]  /*1aca0*/  BSYNC B1 ;  /* 0x0000000000017941 */ /* 0x000fea0003800000 */
.L_x_480:
        /* <DEDUP_REMOVED lines=9> */
.L_x_483:
[----:B------:R-:W-:Y:S05]  /*1ad40*/  BSYNC B1 ;  /* 0x0000000000017941 */ /* 0x000fea0003800000 */
.L_x_482:
        /* <DEDUP_REMOVED lines=9> */
.L_x_485:
[----:B------:R-:W-:Y:S05]  /*1ade0*/  BSYNC B1 ;  /* 0x0000000000017941 */ /* 0x000fea0003800000 */
.L_x_484:
        /* <DEDUP_REMOVED lines=9> */
.L_x_487:
[----:B------:R-:W-:Y:S05]  /*1ae80*/  BSYNC B1 ;  /* 0x0000000000017941 */ /* 0x000fea0003800000 */
.L_x_486:
        /* <DEDUP_REMOVED lines=9> */
.L_x_489:
[----:B------:R-:W-:Y:S05]  /*1af20*/  BSYNC B1 ;  /* 0x0000000000017941 */ /* 0x000fea0003800000 */
.L_x_488:
        /* <DEDUP_REMOVED lines=9> */
.L_x_491:
[----:B------:R-:W-:Y:S05]  /*1afc0*/  BSYNC B1 ;  /* 0x0000000000017941 */ /* 0x000fea0003800000 */
.L_x_490:
        /* <DEDUP_REMOVED lines=9> */
.L_x_493:
[----:B------:R-:W-:Y:S05]  /*1b060*/  BSYNC B1 ;  /* 0x0000000000017941 */ /* 0x000fea0003800000 */
.L_x_492:
        /* <DEDUP_REMOVED lines=9> */
.L_x_495:
[----:B------:R-:W-:Y:S05]  /*1b100*/  BSYNC B1 ;  /* 0x0000000000017941 */ /* 0x000fea0003800000 */
.L_x_494:
        /* <DEDUP_REMOVED lines=9> */
.L_x_497:
[----:B------:R-:W-:Y:S05]  /*1b1a0*/  BSYNC B1 ;  /* 0x0000000000017941 */ /* 0x000fea0003800000 */
.L_x_496:
        /* <DEDUP_REMOVED lines=9> */
.L_x_499:
[----:B------:R-:W-:Y:S05]  /*1b240*/  BSYNC B1 ;  /* 0x0000000000017941 */ /* 0x000fea0003800000 */
.L_x_498:
        /* <DEDUP_REMOVED lines=9> */
.L_x_501:
[----:B------:R-:W-:Y:S05]  /*1b2e0*/  BSYNC B1 ;  /* 0x0000000000017941 */ /* 0x000fea0003800000 */
.L_x_500:
        /* <DEDUP_REMOVED lines=9> */
.L_x_503:
[----:B------:R-:W-:Y:S05]  /*1b380*/  BSYNC B1 ;  /* 0x0000000000017941 */ /* 0x000fea0003800000 */
.L_x_502:
        /* <DEDUP_REMOVED lines=9> */
.L_x_505:
[----:B------:R-:W-:Y:S05]  /*1b420*/  BSYNC B1 ;  /* 0x0000000000017941 */ /* 0x000fea0003800000 */
.L_x_504:
        /* <DEDUP_REMOVED lines=9> */
.L_x_507:
[----:B------:R-:W-:Y:S05]  /*1b4c0*/  BSYNC B1 ;  /* 0x0000000000017941 */ /* 0x000fea0003800000 */
.L_x_506:
        /* <DEDUP_REMOVED lines=9> */
.L_x_509:
[----:B------:R-:W-:Y:S05]  /*1b560*/  BSYNC B1 ;  /* 0x0000000000017941 */ /* 0x000fea0003800000 */
.L_x_508:
        /* <DEDUP_REMOVED lines=9> */
.L_x_511:
[----:B------:R-:W-:Y:S05]  /*1b600*/  BSYNC B1 ;  /* 0x0000000000017941 */ /* 0x000fea0003800000 */
.L_x_510:
        /* <DEDUP_REMOVED lines=9> */
.L_x_513:
[----:B------:R-:W-:Y:S05]  /*1b6a0*/  BSYNC B1 ;  /* 0x0000000000017941 */ /* 0x000fea0003800000 */
.L_x_512:
        /* <DEDUP_REMOVED lines=9> */
.L_x_515:
[----:B------:R-:W-:Y:S05]  /*1b740*/  BSYNC B1 ;  /* 0x0000000000017941 */ /* 0x000fea0003800000 */
.L_x_514:
        /* <DEDUP_REMOVED lines=9> */
.L_x_517:
[----:B------:R-:W-:Y:S05]  /*1b7e0*/  BSYNC B1 ;  /* 0x0000000000017941 */ /* 0x000fea0003800000 */
.L_x_516:
        /* <DEDUP_REMOVED lines=9> */
.L_x_519:
[----:B------:R-:W-:Y:S05]  /*1b880*/  BSYNC B1 ;  /* 0x0000000000017941 */ /* 0x000fea0003800000 */
.L_x_518:
        /* <DEDUP_REMOVED lines=9> */
.L_x_521:
[----:B------:R-:W-:Y:S05]  /*1b920*/  BSYNC B1 ;  /* 0x0000000000017941 */ /* 0x000fea0003800000 */
.L_x_520:
        /* <DEDUP_REMOVED lines=9> */
.L_x_523:
[----:B------:R-:W-:Y:S05]  /*1b9c0*/  BSYNC B1 ;  /* 0x0000000000017941 */ /* 0x000fea0003800000 */
.L_x_522:
        /* <DEDUP_REMOVED lines=9> */
.L_x_525:
[----:B------:R-:W-:Y:S05]  /*1ba60*/  BSYNC B1 ;  /* 0x0000000000017941 */ /* 0x000fea0003800000 */
.L_x_524:
        /* <DEDUP_REMOVED lines=9> */
.L_x_527:
[----:B------:R-:W-:Y:S05]  /*1bb00*/  BSYNC B1 ;  /* 0x0000000000017941 */ /* 0x000fea0003800000 */
.L_x_526:
        /* <DEDUP_REMOVED lines=9> */
.L_x_529:
[----:B------:R-:W-:Y:S05]  /*1bba0*/  BSYNC B1 ;  /* 0x0000000000017941 */ /* 0x000fea0003800000 */
.L_x_528:
        /* <DEDUP_REMOVED lines=9> */
.L_x_531:
[----:B------:R-:W-:Y:S05]  /*1bc40*/  BSYNC B1 ;  /* 0x0000000000017941 */ /* 0x000fea0003800000 */
.L_x_530:
[----:B01--45:R-:W-:Y:S01]  /*1bc50*/  LOP3.LUT R7, R3, 0xffffe000, RZ, 0xc0, !PT ;  /* 0xffffe00003077812 */ /* 0x033fe200078ec0ff */
        /* <DEDUP_REMOVED lines=8> */
.L_x_533:
[----:B------:R-:W-:Y:S05]  /*1bce0*/  BSYNC B1 ;  /* 0x0000000000017941 */ /* 0x000fea0003800000 */
.L_x_532:
        /* <DEDUP_REMOVED lines=9> */
.L_x_535:
[----:B------:R-:W-:Y:S05]  /*1bd80*/  BSYNC B1 ;  /* 0x0000000000017941 */ /* 0x000fea0003800000 */
.L_x_534:
[----:B------:R-:W-:Y:S05]  /*1bd90*/  @!P1 BRA `(.L_x_536) ;  /* 0x00000050004c9947 */ /* 0x000fea0003800000 */
[----:B-----5:R-:W-:-:S05]  /*1bda0*/  LOP3.LUT R3, R3, 0xffffe000, RZ, 0xc0, !PT ;  /* 0xffffe00003037812 */ /* 0x020fca00078ec0ff */
[----:B------:R-:W-:-:S04]  /*1bdb0*/  FMUL R0, R3, R16 ;  /* 0x0000001003007220 */ /* 0x000fc80000400000 */
[----:B------:R-:W-:-:S05]  /*1bdc0*/  FFMA R151, R151, R2, R0 ;  /* 0x0000000297977223 */ /* 0x000fca0000000000 */
[----:B------:R-:W-:-:S05]  /*1bdd0*/  F2FP.TF32.F32.PACK_B R151, R151 ;  /* 0x00000097ff97723e */ /* 0x000fca00024050ff */
[----:B------:R0:W-:Y:S01]  /*1bde0*/  STG.E desc[UR44][R4.64+0x3e4], R151 ;  /* 0x0003e49704007986 */ /* 0x0001e2000c10192c */
[----:B------:R-:W-:Y:S05]  /*1bdf0*/  BRA `(.L_x_536) ;  /* 0x0000005000347947 */ /* 0x000fea0003800000 */
.L_x_29:
[----:B------:R-:W2:Y:S01]  /*1be00*/  LDL.LU R3, [R1] ;  /* 0x0000000001037983 */ /* 0x000ea20000300800 */
[----:B------:R-:W-:-:S03]  /*1be10*/  ULDC.64 UR4, c[0x0][0x5c0] ;  /* 0x0001700000047ab9 */ /* 0x000fc60000000a00 */
[----:B------:R-:W3:Y:S04]  /*1be20*/  LDL.LU R9, [R1+0x8] ;  /* 0x0000080001097983 */ /* 0x000ee80000300800 */
[----:B------:R-:W4:Y:S04]  /*1be30*/  LDL.LU R8, [R1+0x54] ;  /* 0x0000540001087983 */ /* 0x000f280000300800 */
[----:B------:R-:W5:Y:S04]  /*1be40*/  LDL.LU R235, [R1+0x8c] ;  /* 0x00008c0001eb7983 */ /* 0x000f680000300800 */
        /* <DEDUP_REMOVED lines=91> */
[----:B------:R-:W5:Y:S01]  /*1c400*/  LDL.LU R12, [R1+0x1fc] ;  /* 0x0001fc00010c7983 */ /* 0x000f620000300800 */
[----:B--2---:R-:W-:Y:S01]  /*1c410*/  FMUL R3, R3, R2 ;  /* 0x0000000203037220 */ /* 0x004fe20000400000 */
[----:B------:R-:W-:-:S02]  /*1c420*/  LEA R4, P0, R6, UR4, 0x2 ;  /* 0x0000000406047c11 */ /* 0x000fc4000f8010ff */
[----:B------:R-:W2:Y:S02]  /*1c430*/  LDL.LU R7, [R1+0x4] ;  /* 0x0000040001077983 */ /* 0x000ea40000300800 */
[----:B------:R-:W-:Y:S02]  /*1c440*/  LEA.HI.X R5, R6, UR5, R10, 0x2, P0 ;  /* 0x0000000506057c11 */ /* 0x000fe400080f140a */
[----:B------:R-:W-:Y:S01]  /*1c450*/  F2FP.TF32.F32.PACK_B R3, R3 ;  /* 0x00000003ff03723e */ /* 0x000fe200024050ff */
[----:B------:R-:W5:Y:S01]  /*1c460*/  LDL.LU R10, [R1+0x5c] ;  /* 0x00005c00010a7983 */ /* 0x000f620000300800 */
[----:B------:R-:W-:-:S03]  /*1c470*/  ISETP.GT.AND P0, PT, R0, 0x1, P3 ;  /* 0x000000010000780c */ /* 0x000fc60001f04270 */
[----:B------:R2:W-:Y:S01]  /*1c480*/  @P1 STG.E desc[UR44][R4.64], R3 ;  /* 0x0000000304001986 */ /* 0x0005e2000c10192c */
[----:B------:R-:W-:Y:S01]  /*1c490*/  ISETP.GT.AND P2, PT, R158, 0x8, PT ;  /* 0x000000089e00780c */ /* 0x000fe20003f44270 */
[----:B--2---:R-:W-:-:S05]  /*1c4a0*/  FMUL R3, R7, R2 ;  /* 0x0000000207037220 */ /* 0x004fca0000400000 */
[----:B------:R-:W-:-:S05]  /*1c4b0*/  F2FP.TF32.F32.PACK_B R3, R3 ;  /* 0x00000003ff03723e */ /* 0x000fca00024050ff */
[----:B------:R0:W-:Y:S04]  /*1c4c0*/  @P0 STG.E desc[UR44][R4.64+0x4], R3 ;  /* 0x0000040304000986 */ /* 0x0001e8000c10192c */
[----:B0-----:R-:W2:Y:S01]  /*1c4d0*/  LDL.LU R3, [R1+0xc] ;  /* 0x00000c0001037983 */ /* 0x001ea20000300800 */
[----:B------:R-:W-:Y:S01]  /*1c4e0*/  USHF.L.U32 UR5, UR8, 0x5, URZ ;  /* 0x0000000508057899 */ /* 0x000fe2000800063f */
[----:B------:R-:W-:Y:S01]  /*1c4f0*/  ISETP.GT.AND P0, PT, R0, RZ, P2 ;  /* 0x000000ff0000720c */ /* 0x000fe20001704270 */
[----:B------:R-:W-:Y:S01]  /*1c500*/  USHF.L.U64.HI UR4, UR8, 0x5, UR9 ;  /* 0x0000000508047899 */ /* 0x000fe20008010209 */
[----:B---3--:R-:W-:-:S03]  /*1c510*/  FMUL R9, R9, R2 ;  /* 0x0000000209097220 */ /* 0x008fc60000400000 */
[----:B------:R-:W-:Y:S02]  /*1c520*/  IADD3 R6, P1, R4, UR5, RZ ;  /* 0x0000000504067c10 */ /* 0x000fe4000ff3e0ff */
[----:B------:R-:W-:Y:S02]  /*1c530*/  F2FP.TF32.F32.PACK_B R9, R9 ;  /* 0x00000009ff09723e */ /* 0x000fe400024050ff */
[----:B------:R-:W-:-:S05]  /*1c540*/  IADD3.X R7, R5, UR4, RZ, P1, !PT ;  /* 0x0000000405077c10 */ /* 0x000fca0008ffe4ff */
[----:B------:R0:W-:Y:S01]  /*1c550*/  @P0 STG.E desc[UR44][R6.64], R9 ;  /* 0x0000000906000986 */ /* 0x0001e2000c10192c */
[----:B------:R-:W-:-:S03]  /*1c560*/  ISETP.GT.AND P0, PT, R0, 0x1, P2 ;  /* 0x000000010000780c */ /* 0x000fc60001704270 */
[----:B0-----:R-:W3:Y:S01]  /*1c570*/  LDL.LU R9, [R1+0x60] ;  /* 0x0000600001097983 */ /* 0x001ee20000300800 */
[----:B--2---:R-:W-:-:S05]  /*1c580*/  FMUL R3, R3, R2 ;  /* 0x0000000203037220 */ /* 0x004fca0000400000 */
[----:B------:R-:W-:-:S05]  /*1c590*/  F2FP.TF32.F32.PACK_B R3, R3 ;  /* 0x00000003ff03723e */ /* 0x000fca00024050ff */
[----:B------:R0:W-:Y:S04]  /*1c5a0*/  @P0 STG.E desc[UR44][R6.64+0x4], R3 ;  /* 0x0000040306000986 */ /* 0x0001e8000c10192c */
[----:B0-----:R-:W2:Y:S01]  /*1c5b0*/  LDL.LU R3, [R1+0x10] ;  /* 0x0000100001037983 */ /* 0x001ea20000300800 */
[----:B------:R-:W-:Y:S01]  /*1c5c0*/  ISETP.GT.AND P0, PT, R0, 0x8, P3 ;  /* 0x000000080000780c */ /* 0x000fe20001f04270 */
[----:B--2---:R-:W-:-:S05]  /*1c5d0*/  FMUL R3, R3, R2 ;  /* 0x0000000203037220 */ /* 0x004fca0000400000 */
[----:B------:R-:W-:-:S07]  /*1c5e0*/  F2FP.TF32.F32.PACK_B R3, R3 ;  /* 0x00000003ff03723e */ /* 0x000fce00024050ff */
        /* <DEDUP_REMOVED lines=82> */
[C---:B------:R-:W-:Y:S02]  /*1cb10*/  ISETP.GT.AND P1, PT, R0.reuse, 0x29, P3 ;  /* 0x000000290000780c */ /* 0x040fe40001f24270 */
[----:B------:R-:W-:Y:S01]  /*1cb20*/  ISETP.GT.AND P0, PT, R0, 0x28, P2 ;  /* 0x000000280000780c */ /* 0x000fe20001704270 */
[----:B----4-:R-:W-:-:S05]  /*1cb30*/  FMUL R8, R8, R2 ;  /* 0x0000000208087220 */ /* 0x010fca0000400000 */
[----:B------:R-:W-:-:S05]  /*1cb40*/  F2FP.TF32.F32.PACK_B R8, R8 ;  /* 0x00000008ff08723e */ /* 0x000fca00024050ff */
[----:B------:R0:W-:Y:S04]  /*1cb50*/  @P1 STG.E desc[UR44][R4.64+0xa4], R8 ;  /* 0x0000a40804001986 */ /* 0x0001e8000c10192c */
[----:B0-----:R-:W4:Y:S01]  /*1cb60*/  LDL.LU R8, [R1+0x68] ;  /* 0x0000680001087983 */ /* 0x001f220000300800 */
[----:B--2---:R-:W-:-:S05]  /*1cb70*/  FMUL R3, R3, R2 ;  /* 0x0000000203037220 */ /* 0x004fca0000400000 */
[----:B------:R-:W-:-:S05]  /*1cb80*/  F2FP.TF32.F32.PACK_B R3, R3 ;  /* 0x00000003ff03723e */ /* 0x000fca00024050ff */
[----:B------:R0:W-:Y:S04]  /*1cb90*/  @P0 STG.E desc[UR44][R6.64+0xa0], R3 ;  /* 0x0000a00306000986 */ /* 0x0001e8000c10192c */
[----:B0-----:R-:W2:Y:S01]  /*1cba0*/  LDL.LU R3, [R1+0x64] ;  /* 0x0000640001037983 */ /* 0x001ea20000300800 */
[C---:B------:R-:W-:Y:S02]  /*1cbb0*/  ISETP.GT.AND P1, PT, R0.reuse, 0x29, P2 ;  /* 0x000000290000780c */ /* 0x040fe40001724270 */
[----:B------:R-:W-:Y:S01]  /*1cbc0*/  ISETP.GT.AND P4, PT, R0, 0x30, P3 ;  /* 0x000000300000780c */ /* 0x000fe20001f84270 */
[-C--:B-----5:R-:W-:Y:S01]  /*1cbd0*/  FMUL R10, R10, R2.reuse ;  /* 0x000000020a0a7220 */ /* 0x0a0fe20000400000 */
[C---:B------:R-:W-:Y:S01]  /*1cbe0*/  ISETP.GT.AND P5, PT, R0.reuse, 0x31, P3 ;  /* 0x000000310000780c */ /* 0x040fe20001fa4270 */
[-C--:B---3--:R-:W-:Y:S01]  /*1cbf0*/  FMUL R9, R9, R2.reuse ;  /* 0x0000000209097220 */ /* 0x088fe20000400000 */
[----:B------:R-:W-:Y:S01]  /*1cc00*/  ISETP.GT.AND P0, PT, R0, 0x30, P2 ;  /* 0x000000300000780c */ /* 0x000fe20001704270 */
[----:B----4-:R-:W-:Y:S01]  /*1cc10*/  FMUL R8, R8, R2 ;  /* 0x0000000208087220 */ /* 0x010fe20000400000 */
[----:B------:R-:W-:-:S02]  /*1cc20*/  F2FP.TF32.F32.PACK_B R10, R10 ;  /* 0x0000000aff0a723e */ /* 0x000fc400024050ff */
[----:B------:R-:W-:Y:S02]  /*1cc30*/  F2FP.TF32.F32.PACK_B R9, R9 ;  /* 0x00000009ff09723e */ /* 0x000fe400024050ff */
[----:B------:R-:W-:Y:S01]  /*1cc40*/  F2FP.TF32.F32.PACK_B R8, R8 ;  /* 0x00000008ff08723e */ /* 0x000fe200024050ff */
[----:B------:R0:W-:Y:S04]  /*1cc50*/  @P1 STG.E desc[UR44][R6.64+0xa4], R10 ;  /* 0x0000a40a06001986 */ /* 0x0001e8000c10192c */
[----:B------:R1:W-:Y:S04]  /*1cc60*/  @P4 STG.E desc[UR44][R4.64+0xc0], R9 ;  /* 0x0000c00904004986 */ /* 0x0003e8000c10192c */
[----:B0-----:R-:W3:Y:S04]  /*1cc70*/  LDL.LU R10, [R1+0x78] ;  /* 0x00007800010a7983 */ /* 0x001ee80000300800 */
[----:B-1----:R-:W4:Y:S01]  /*1cc80*/  LDL.LU R9, [R1+0x74] ;  /* 0x0000740001097983 */ /* 0x002f220000300800 */
[----:B--2---:R-:W-:-:S05]  /*1cc90*/  FMUL R3, R3, R2 ;  /* 0x0000000203037220 */ /* 0x004fca0000400000 */
[----:B------:R-:W-:-:S05]  /*1cca0*/  F2FP.TF32.F32.PACK_B R3, R3 ;  /* 0x00000003ff03723e */ /* 0x000fca00024050ff */
[----:B------:R0:W-:Y:S04]  /*1ccb0*/  @P5 STG.E desc[UR44][R4.64+0xc4], R3 ;  /* 0x0000c40304005986 */ /* 0x0001e8000c10192c */
[----:B------:R1:W-:Y:S04]  /*1ccc0*/  @P0 STG.E desc[UR44][R6.64+0xc0], R8 ;  /* 0x0000c00806000986 */ /* 0x0003e8000c10192c */
[----:B0-----:R-:W2:Y:S04]  /*1ccd0*/  LDL.LU R3, [R1+0x6c] ;  /* 0x00006c0001037983 */ /* 0x001ea80000300800 */
[----:B-1----:R-:W5:Y:S01]  /*1cce0*/  LDL.LU R8, [R1+0x70] ;  /* 0x0000700001087983 */ /* 0x002f620000300800 */
[----:B------:R-:W-:-:S02]  /*1ccf0*/  ISETP.GT.AND P1, PT, R0, 0x31, P2 ;  /* 0x000000310000780c */ /* 0x000fc40001724270 */
[C---:B------:R-:W-:Y:S02]  /*1cd00*/  ISETP.GT.AND P4, PT, R0.reuse, 0x38, P3 ;  /* 0x000000380000780c */ /* 0x040fe40001f84270 */
[C---:B------:R-:W-:Y:S02]  /*1cd10*/  ISETP.GT.AND P5, PT, R0.reuse, 0x39, P3 ;  /* 0x000000390000780c */ /* 0x040fe40001fa4270 */
[----:B------:R-:W-:Y:S01]  /*1cd20*/  ISETP.GT.AND P0, PT, R0, 0x38, P2 ;  /* 0x000000380000780c */ /* 0x000fe20001704270 */
[-C--:B----4-:R-:W-:Y:S01]  /*1cd30*/  FMUL R9, R9, R2.reuse ;  /* 0x0000000209097220 */ /* 0x090fe20000400000 */
[----:B---3--:R-:W-:-:S04]  /*1cd40*/  FMUL R10, R10, R2 ;  /* 0x000000020a0a7220 */ /* 0x008fc80000400000 */
[----:B------:R-:W-:Y:S02]  /*1cd50*/  F2FP.TF32.F32.PACK_B R9, R9 ;  /* 0x00000009ff09723e */ /* 0x000fe400024050ff */
[----:B------:R-:W-:Y:S01]  /*1cd60*/  F2FP.TF32.F32.PACK_B R10, R10 ;  /* 0x0000000aff0a723e */ /* 0x000fe200024050ff */
[-C--:B--2---:R-:W-:Y:S01]  /*1cd70*/  FMUL R3, R3, R2.reuse ;  /* 0x0000000203037220 */ /* 0x084fe20000400000 */
[----:B-----5:R-:W-:-:S04]  /*1cd80*/  FMUL R8, R8, R2 ;  /* 0x0000000208087220 */ /* 0x020fc80000400000 */
[----:B------:R-:W-:Y:S02]  /*1cd90*/  F2FP.TF32.F32.PACK_B R3, R3 ;  /* 0x00000003ff03723e */ /* 0x000fe400024050ff */
[----:B------:R-:W-:-:S03]  /*1cda0*/  F2FP.TF32.F32.PACK_B R8, R8 ;  /* 0x00000008ff08723e */ /* 0x000fc600024050ff */
[----:B------:R0:W-:Y:S04]  /*1cdb0*/  @P1 STG.E desc[UR44][R6.64+0xc4], R3 ;  /* 0x0000c40306001986 */ /* 0x0001e8000c10192c */
[----:B------:R1:W-:Y:S04]  /*1cdc0*/  @P4 STG.E desc[UR44][R4.64+0xe0], R8 ;  /* 0x0000e00804004986 */ /* 0x0003e8000c10192c */
[----:B0-----:R-:W2:Y:S04]  /*1cdd0*/  LDL.LU R3, [R1+0x7c] ;  /* 0x00007c0001037983 */ /* 0x001ea80000300800 */
[----:B-1----:R-:W3:Y:S04]  /*1cde0*/  LDL.LU R8, [R1+0x80] ;  /* 0x0000800001087983 */ /* 0x002ee80000300800 */
[----:B------:R0:W-:Y:S04]  /*1cdf0*/  @P5 STG.E desc[UR44][R4.64+0xe4], R9 ;  /* 0x0000e40904005986 */ /* 0x0001e8000c10192c */
[----:B------:R1:W-:Y:S04]  /*1ce00*/  @P0 STG.E desc[UR44][R6.64+0xe0], R10 ;  /* 0x0000e00a06000986 */ /* 0x0003e8000c10192c */
[----:B0-----:R-:W4:Y:S04]  /*1ce10*/  LDL.LU R9, [R1+0x84] ;  /* 0x0000840001097983 */ /* 0x001f280000300800 */
[----:B-1----:R-:W5:Y:S01]  /*1ce20*/  LDL.LU R10, [R1+0x88] ;  /* 0x00008800010a7983 */ /* 0x002f620000300800 */
[----:B------:R-:W-:-:S02]  /*1ce30*/  ISETP.GT.AND P1, PT, R0, 0x39, P2 ;  /* 0x000000390000780c */ /* 0x000fc40001724270 */
[C---:B------:R-:W-:Y:S02]  /*1ce40*/  ISETP.GT.AND P4, PT, R0.reuse, 0x40, P3 ;  /* 0x000000400000780c */ /* 0x040fe40001f84270 */
[C---:B------:R-:W-:Y:S02]  /*1ce50*/  ISETP.GT.AND P5, PT, R0.reuse, 0x41, P3 ;  /* 0x000000410000780c */ /* 0x040fe40001fa4270 */
[----:B------:R-:W-:Y:S01]  /*1ce60*/  ISETP.GT.AND P0, PT, R0, 0x40, P2 ;  /* 0x000000400000780c */ /* 0x000fe20001704270 */
[-C--:B------:R-:W-:Y:S01]  /*1ce70*/  FMUL R11, R11, R2.reuse ;  /* 0x000000020b0b7220 */ /* 0x080fe20000400000 */
[----:B------:R-:W-:-:S04]  /*1ce80*/  FMUL R13, R13, R2 ;  /* 0x000000020d0d7220 */ /* 0x000fc80000400000 */
[----:B------:R-:W-:Y:S02]  /*1ce90*/  F2FP.TF32.F32.PACK_B R11, R11 ;  /* 0x0000000bff0b723e */ /* 0x000fe400024050ff */
[----:B------:R-:W-:Y:S01]  /*1cea0*/  F2FP.TF32.F32.PACK_B R13, R13 ;  /* 0x0000000dff0d723e */ /* 0x000fe200024050ff */
[----:B------:R-:W-:-:S05]  /*1ceb0*/  FMUL R15, R15, R2 ;  /* 0x000000020f0f7220 */ /* 0x000fca0000400000 */
[----:B------:R-:W-:Y:S01]  /*1cec0*/  F2FP.TF32.F32.PACK_B R15, R15 ;  /* 0x0000000fff0f723e */ /* 0x000fe200024050ff */
[----:B------:R-:W-:-:S05]  /*1ced0*/  FMUL R19, R19, R2 ;  /* 0x0000000213137220 */ /* 0x000fca0000400000 */
[----:B------:R-:W-:Y:S01]  /*1cee0*/  F2FP.TF32.F32.PACK_B R19, R19 ;  /* 0x00000013ff13723e */ /* 0x000fe200024050ff */
[-C--:B--2---:R-:W-:Y:S01]  /*1cef0*/  FMUL R3, R3, R2.reuse ;  /* 0x0000000203037220 */ /* 0x084fe20000400000 */
[----:B---3--:R-:W-:-:S04]  /*1cf00*/  FMUL R8, R8, R2 ;  /* 0x0000000208087220 */ /* 0x008fc80000400000 */
[----:B------:R-:W-:Y:S02]  /*1cf10*/  F2FP.TF32.F32.PACK_B R3, R3 ;  /* 0x00000003ff03723e */ /* 0x000fe400024050ff */
[----:B------:R-:W-:-:S03]  /*1cf20*/  F2FP.TF32.F32.PACK_B R8, R8 ;  /* 0x00000008ff08723e */ /* 0x000fc600024050ff */
[----:B------:R0:W-:Y:S01]  /*1cf30*/  @P1 STG.E desc[UR44][R6.64+0xe4], R3 ;  /* 0x0000e40306001986 */ /* 0x0001e2000c10192c */
[----:B------:R-:W-:-:S03]  /*1cf40*/  ISETP.GT.AND P1, PT, R0, 0x41, P2 ;  /* 0x000000410000780c */ /* 0x000fc60001724270 */
[----:B------:R1:W-:Y:S01]  /*1cf50*/  @P4 STG.E desc[UR44][R4.64+0x100], R8 ;  /* 0x0001000804004986 */ /* 0x0003e2000c10192c */
[----:B------:R-:W-:Y:S01]  /*1cf60*/  ISETP.GT.AND P4, PT, R0, 0x48, P3 ;  /* 0x000000480000780c */ /* 0x000fe20001f84270 */
[-C--:B----4-:R-:W-:Y:S01]  /*1cf70*/  FMUL R9, R9, R2.reuse ;  /* 0x0000000209097220 */ /* 0x090fe20000400000 */
[-C--:B0-----:R-:W-:Y:S01]  /*1cf80*/  FMUL R3, R235, R2.reuse ;  /* 0x00000002eb037220 */ /* 0x081fe20000400000 */
[-C--:B-----5:R-:W-:Y:S01]  /*1cf90*/  FMUL R10, R10, R2.reuse ;  /* 0x000000020a0a7220 */ /* 0x0a0fe20000400000 */
[----:B-1----:R-:W-:Y:S02]  /*1cfa0*/  FMUL R8, R234, R2 ;  /* 0x00000002ea087220 */ /* 0x002fe40000400000 */
[----:B------:R-:W-:Y:S02]  /*1cfb0*/  F2FP.TF32.F32.PACK_B R9, R9 ;  /* 0x00000009ff09723e */ /* 0x000fe400024050ff */
[----:B------:R-:W-:Y:S02]  /*1cfc0*/  F2FP.TF32.F32.PACK_B R10, R10 ;  /* 0x0000000aff0a723e */ /* 0x000fe400024050ff */
[----:B------:R-:W-:-:S02]  /*1cfd0*/  F2FP.TF32.F32.PACK_B R3, R3 ;  /* 0x00000003ff03723e */ /* 0x000fc400024050ff */
[----:B------:R-:W-:Y:S01]  /*1cfe0*/  F2FP.TF32.F32.PACK_B R8, R8 ;  /* 0x00000008ff08723e */ /* 0x000fe200024050ff */
[----:B------:R0:W-:Y:S01]  /*1cff0*/  @P5 STG.E desc[UR44][R4.64+0x104], R9 ;  /* 0x0001040904005986 */ /* 0x0001e2000c10192c */
[----:B------:R-:W-:-:S03]  /*1d000*/  ISETP.GT.AND P5, PT, R0, 0x49, P3 ;  /* 0x000000490000780c */ /* 0x000fc60001fa4270 */
[----:B------:R1:W-:Y:S01]  /*1d010*/  @P0 STG.E desc[UR44][R6.64+0x100], R10 ;  /* 0x0001000a06000986 */ /* 0x0003e2000c10192c */
[----:B------:R-:W-:-:S03]  /*1d020*/  ISETP.GT.AND P0, PT, R0, 0x48, P2 ;  /* 0x000000480000780c */ /* 0x000fc60001704270 */
[----:B------:R2:W-:Y:S01]  /*1d030*/  @P1 STG.E desc[UR44][R6.64+0x104], R3 ;  /* 0x0001040306001986 */ /* 0x0005e2000c10192c */
[----:B------:R-:W-:-:S03]  /*1d040*/  ISETP.GT.AND P1, PT, R0, 0x49, P2 ;  /* 0x000000490000780c */ /* 0x000fc60001724270 */
[----:B------:R-:W-:Y:S01]  /*1d050*/  @P4 STG.E desc[UR44][R4.64+0x120], R8 ;  /* 0x0001200804004986 */ /* 0x000fe2000c10192c */
[-C--:B0-----:R-:W-:Y:S01]  /*1d060*/  FMUL R9, R233, R2.reuse ;  /* 0x00000002e9097220 */ /* 0x081fe20000400000 */
[----:B------:R-:W-:Y:S01]  /*1d070*/  ISETP.GT.AND P4, PT, R0, 0x50, P3 ;  /* 0x000000500000780c */ /* 0x000fe20001f84270 */
[----:B-1----:R-:W-:-:S03]  /*1d080*/  FMUL R10, R232, R2 ;  /* 0x00000002e80a7220 */ /* 0x002fc60000400000 */
[----:B------:R-:W-:Y:S02]  /*1d090*/  F2FP.TF32.F32.PACK_B R9, R9 ;  /* 0x00000009ff09723e */ /* 0x000fe400024050ff */
[----:B------:R-:W-:-:S03]  /*1d0a0*/  F2FP.TF32.F32.PACK_B R10, R10 ;  /* 0x0000000aff0a723e */ /* 0x000fc600024050ff */
[----:B------:R0:W-:Y:S01]  /*1d0b0*/  @P5 STG.E desc[UR44][R4.64+0x124], R9 ;  /* 0x0001240904005986 */ /* 0x0001e2000c10192c */
[----:B------:R-:W-:-:S03]  /*1d0c0*/  ISETP.GT.AND P5, PT, R0, 0x51, P3 ;  /* 0x000000510000780c */ /* 0x000fc60001fa4270 */
[----:B------:R-:W-:Y:S01]  /*1d0d0*/  @P0 STG.E desc[UR44][R6.64+0x120], R10 ;  /* 0x0001200a06000986 */ /* 0x000fe2000c10192c */
[----:B------:R-:W-:-:S03]  /*1d0e0*/  ISETP.GT.AND P0, PT, R0, 0x50, P2 ;  /* 0x000000500000780c */ /* 0x000fc60001704270 */
[----:B------:R1:W-:Y:S01]  /*1d0f0*/  @P1 STG.E desc[UR44][R6.64+0x124], R11 ;  /* 0x0001240b06001986 */ /* 0x0003e2000c10192c */
[C---:B------:R-:W-:Y:S01]  /*1d100*/  ISETP.GT.AND P1, PT, R0.reuse, 0x51, P2 ;  /* 0x000000510000780c */ /* 0x040fe20001724270 */
[-C--:B--2---:R-:W-:Y:S02]  /*1d110*/  FMUL R3, R231, R2.reuse ;  /* 0x00000002e7037220 */ /* 0x084fe40000400000 */
[----:B------:R2:W-:Y:S01]  /*1d120*/  @P4 STG.E desc[UR44][R4.64+0x140], R13 ;  /* 0x0001400d04004986 */ /* 0x0005e2000c10192c */
[----:B------:R-:W-:Y:S01]  /*1d130*/  ISETP.GT.AND P4, PT, R0, 0x58, P3 ;  /* 0x000000580000780c */ /* 0x000fe20001f84270 */
[-C--:B0-----:R-:W-:Y:S01]  /*1d140*/  FMUL R9, R230, R2.reuse ;  /* 0x00000002e6097220 */ /* 0x081fe20000400000 */
[----:B------:R-:W-:Y:S01]  /*1d150*/  F2FP.TF32.F32.PACK_B R3, R3 ;  /* 0x00000003ff03723e */ /* 0x000fe200024050ff */
[----:B-1----:R-:W-:-:S03]  /*1d160*/  FMUL R11, R229, R2 ;  /* 0x00000002e50b7220 */ /* 0x002fc60000400000 */
[----:B------:R-:W-:Y:S01]  /*1d170*/  F2FP.TF32.F32.PACK_B R9, R9 ;  /* 0x00000009ff09723e */ /* 0x000fe200024050ff */
[----:B------:R-:W-:Y:S01]  /*1d180*/  @P5 STG.E desc[UR44][R4.64+0x144], R15 ;  /* 0x0001440f04005986 */ /* 0x000fe2000c10192c */
[----:B------:R-:W-:-:S03]  /*1d190*/  F2FP.TF32.F32.PACK_B R11, R11 ;  /* 0x0000000bff0b723e */ /* 0x000fc600024050ff */
[----:B------:R0:W-:Y:S01]  /*1d1a0*/  @P0 STG.E desc[UR44][R6.64+0x140], R3 ;  /* 0x0001400306000986 */ /* 0x0001e2000c10192c */
[C---:B------:R-:W-:Y:S02]  /*1d1b0*/  ISETP.GT.AND P5, PT, R0.reuse, 0x59, P3 ;  /* 0x000000590000780c */ /* 0x040fe40001fa4270 */
[C---:B------:R-:W-:Y:S01]  /*1d1c0*/  ISETP.GT.AND P0, PT, R0.reuse, 0x58, P2 ;  /* 0x000000580000780c */ /* 0x040fe20001704270 */
[----:B------:R1:W-:Y:S01]  /*1d1d0*/  @P1 STG.E desc[UR44][R6.64+0x144], R9 ;  /* 0x0001440906001986 */ /* 0x0003e2000c10192c */
[----:B------:R-:W-:Y:S01]  /*1d1e0*/  ISETP.GT.AND P1, PT, R0, 0x59, P2 ;  /* 0x000000590000780c */ /* 0x000fe20001724270 */
[-C--:B--2---:R-:W-:Y:S02]  /*1d1f0*/  FMUL R13, R228, R2.reuse ;  /* 0x00000002e40d7220 */ /* 0x084fe40000400000 */
[----:B------:R2:W-:Y:S01]  /*1d200*/  @P4 STG.E desc[UR44][R4.64+0x160], R11 ;  /* 0x0001600b04004986 */ /* 0x0005e2000c10192c */
[----:B------:R-:W-:Y:S01]  /*1d210*/  ISETP.GT.AND P4, PT, R0, 0x60, P3 ;  /* 0x000000600000780c */ /* 0x000fe20001f84270 */
[-C--:B0-----:R-:W-:Y:S01]  /*1d220*/  FMUL R3, R227, R2.reuse ;  /* 0x00000002e3037220 */ /* 0x081fe20000400000 */
[----:B------:R-:W-:Y:S01]  /*1d230*/  F2FP.TF32.F32.PACK_B R13, R13 ;  /* 0x0000000dff0d723e */ /* 0x000fe200024050ff */
[----:B-1----:R-:W-:-:S03]  /*1d240*/  FMUL R9, R226, R2 ;  /* 0x00000002e2097220 */ /* 0x002fc60000400000 */
[----:B------:R-:W-:Y:S01]  /*1d250*/  F2FP.TF32.F32.PACK_B R3, R3 ;  /* 0x00000003ff03723e */ /* 0x000fe200024050ff */
[----:B------:R0:W-:Y:S01]  /*1d260*/  @P5 STG.E desc[UR44][R4.64+0x164], R13 ;  /* 0x0001640d04005986 */ /* 0x0001e2000c10192c */
[----:B------:R-:W-:-:S03]  /*1d270*/  F2FP.TF32.F32.PACK_B R9, R9 ;  /* 0x00000009ff09723e */ /* 0x000fc600024050ff */
[----:B------:R-:W-:Y:S01]  /*1d280*/  @P0 STG.E desc[UR44][R6.64+0x160], R19 ;  /* 0x0001601306000986 */ /* 0x000fe2000c10192c */
[C---:B------:R-:W-:Y:S02]  /*1d290*/  ISETP.GT.AND P5, PT, R0.reuse, 0x61, P3 ;  /* 0x000000610000780c */ /* 0x040fe40001fa4270 */
[C---:B------:R-:W-:Y:S01]  /*1d2a0*/  ISETP.GT.AND P0, PT, R0.reuse, 0x60, P2 ;  /* 0x000000600000780c */ /* 0x040fe20001704270 */
[----:B------:R1:W-:Y:S01]  /*1d2b0*/  @P1 STG.E desc[UR44][R6.64+0x164], R3 ;  /* 0x0001640306001986 */ /* 0x0003e2000c10192c */
[C---:B------:R-:W-:Y:S01]  /*1d2c0*/  ISETP.GT.AND P1, PT, R0.reuse, 0x61, P2 ;  /* 0x000000610000780c */ /* 0x040fe20001724270 */
[-C--:B--2---:R-:W-:Y:S02]  /*1d2d0*/  FMUL R11, R225, R2.reuse ;  /* 0x00000002e10b7220 */ /* 0x084fe40000400000 */
[----:B------:R2:W-:Y:S01]  /*1d2e0*/  @P4 STG.E desc[UR44][R4.64+0x180], R9 ;  /* 0x0001800904004986 */ /* 0x0005e2000c10192c */
[----:B------:R-:W-:Y:S01]  /*1d2f0*/  ISETP.GT.AND P4, PT, R0, 0x68, P3 ;  /* 0x000000680000780c */ /* 0x000fe20001f84270 */
[-C--:B------:R-:W-:Y:S01]  /*1d300*/  FMUL R15, R224, R2.reuse ;  /* 0x00000002e00f7220 */ /* 0x080fe20000400000 */
[-C--:B0-----:R-:W-:Y:S01]  /*1d310*/  FMUL R13, R223, R2.reuse ;  /* 0x00000002df0d7220 */ /* 0x081fe20000400000 */
[----:B------:R-:W-:Y:S01]  /*1d320*/  F2FP.TF32.F32.PACK_B R11, R11 ;  /* 0x0000000bff0b723e */ /* 0x000fe200024050ff */
[----:B-1----:R-:W-:-:S02]  /*1d330*/  FMUL R3, R222, R2 ;  /* 0x00000002de037220 */ /* 0x002fc40000400000 */
[----:B------:R-:W-:Y:S02]  /*1d340*/  F2FP.TF32.F32.PACK_B R15, R15 ;  /* 0x0000000fff0f723e */ /* 0x000fe400024050ff */
[----:B------:R-:W-:Y:S02]  /*1d350*/  F2FP.TF32.F32.PACK_B R13, R13 ;  /* 0x0000000dff0d723e */ /* 0x000fe400024050ff */
[----:B------:R-:W-:Y:S01]  /*1d360*/  F2FP.TF32.F32.PACK_B R3, R3 ;  /* 0x00000003ff03723e */ /* 0x000fe200024050ff */
[----:B------:R0:W-:Y:S01]  /*1d370*/  @P5 STG.E desc[UR44][R4.64+0x184], R11 ;  /* 0x0001840b04005986 */ /* 0x0001e2000c10192c */
[----:B------:R-:W-:-:S03]  /*1d380*/  ISETP.GT.AND P5, PT, R0, 0x69, P3 ;  /* 0x000000690000780c */ /* 0x000fc60001fa4270 */
[----:B------:R-:W-:Y:S01]  /*1d390*/  @P0 STG.E desc[UR44][R6.64+0x180], R15 ;  /* 0x0001800f06000986 */ /* 0x000fe2000c10192c */
[C---:B------:R-:W-:Y:S01]  /*1d3a0*/  ISETP.GT.AND P0, PT, R0.reuse, 0x68, P2 ;  /* 0x000000680000780c */ /* 0x040fe20001704270 */
[-C--:B--2---:R-:W-:Y:S02]  /*1d3b0*/  FMUL R9, R221, R2.reuse ;  /* 0x00000002dd097220 */ /* 0x084fe40000400000 */
[----:B------:R1:W-:Y:S01]  /*1d3c0*/  @P1 STG.E desc[UR44][R6.64+0x184], R13 ;  /* 0x0001840d06001986 */ /* 0x0003e2000c10192c */
[----:B------:R-:W-:Y:S01]  /*1d3d0*/  ISETP.GT.AND P1, PT, R0, 0x69, P2 ;  /* 0x000000690000780c */ /* 0x000fe20001724270 */
[-C--:B------:R-:W-:Y:S02]  /*1d3e0*/  FMUL R19, R220, R2.reuse ;  /* 0x00000002dc137220 */ /* 0x080fe40000400000 */
[----:B------:R2:W-:Y:S01]  /*1d3f0*/  @P4 STG.E desc[UR44][R4.64+0x1a0], R3 ;  /* 0x0001a00304004986 */ /* 0x0005e2000c10192c */
[----:B------:R-:W-:Y:S01]  /*1d400*/  ISETP.GT.AND P4, PT, R0, 0x70, P3 ;  /* 0x000000700000780c */ /* 0x000fe20001f84270 */
[----:B0-----:R-:W-:Y:S01]  /*1d410*/  FMUL R11, R219, R2 ;  /* 0x00000002db0b7220 */ /* 0x001fe20000400000 */
[----:B------:R-:W-:-:S02]  /*1d420*/  F2FP.TF32.F32.PACK_B R9, R9 ;  /* 0x00000009ff09723e */ /* 0x000fc400024050ff */
[----:B------:R-:W-:Y:S01]  /*1d430*/  F2FP.TF32.F32.PACK_B R19, R19 ;  /* 0x00000013ff13723e */ /* 0x000fe200024050ff */
[-C--:B-1----:R-:W-:Y:S01]  /*1d440*/  FMUL R13, R218, R2.reuse ;  /* 0x00000002da0d7220 */ /* 0x082fe20000400000 */
[----:B------:R-:W-:Y:S01]  /*1d450*/  F2FP.TF32.F32.PACK_B R11, R11 ;  /* 0x0000000bff0b723e */ /* 0x000fe200024050ff */
[----:B------:R0:W-:Y:S03]  /*1d460*/  @P5 STG.E desc[UR44][R4.64+0x1a4], R9 ;  /* 0x0001a40904005986 */ /* 0x0001e6000c10192c */
[----:B------:R-:W-:Y:S01]  /*1d470*/  F2FP.TF32.F32.PACK_B R13, R13 ;  /* 0x0000000dff0d723e */ /* 0x000fe200024050ff */
[----:B------:R-:W-:Y:S01]  /*1d480*/  @P0 STG.E desc[UR44][R6.64+0x1a0], R19 ;  /* 0x0001a01306000986 */ /* 0x000fe2000c10192c */
[C---:B------:R-:W-:Y:S02]  /*1d490*/  ISETP.GT.AND P5, PT, R0.reuse, 0x71, P3 ;  /* 0x000000710000780c */ /* 0x040fe40001fa4270 */
[C---:B------:R-:W-:Y:S01]  /*1d4a0*/  ISETP.GT.AND P0, PT, R0.reuse, 0x70, P2 ;  /* 0x000000700000780c */ /* 0x040fe20001704270 */
[----:B------:R1:W-:Y:S01]  /*1d4b0*/  @P1 STG.E desc[UR44][R6.64+0x1a4], R11 ;  /* 0x0001a40b06001986 */ /* 0x0003e2000c10192c */
[----:B------:R-:W-:Y:S01]  /*1d4c0*/  ISETP.GT.AND P1, PT, R0, 0x71, P2 ;  /* 0x000000710000780c */ /* 0x000fe20001724270 */
[----:B--2---:R-:W-:-:S02]  /*1d4d0*/  FMUL R3, R217, R2 ;  /* 0x00000002d9037220 */ /* 0x004fc40000400000 */
[----:B------:R2:W-:Y:S01]  /*1d4e0*/  @P4 STG.E desc[UR44][R4.64+0x1c0], R13 ;  /* 0x0001c00d04004986 */ /* 0x0005e2000c10192c */
[----:B------:R-:W-:Y:S01]  /*1d4f0*/  ISETP.GT.AND P4, PT, R0, 0x78, P3 ;  /* 0x000000780000780c */ /* 0x000fe20001f84270 */
[-C--:B------:R-:W-:Y:S01]  /*1d500*/  FMUL R15, R216, R2.reuse ;  /* 0x00000002d80f7220 */ /* 0x080fe20000400000 */
[-C--:B0-----:R-:W-:Y:S01]  /*1d510*/  FMUL R9, R215, R2.reuse ;  /* 0x00000002d7097220 */ /* 0x081fe20000400000 */
[----:B------:R-:W-:Y:S01]  /*1d520*/  F2FP.TF32.F32.PACK_B R3, R3 ;  /* 0x00000003ff03723e */ /* 0x000fe200024050ff */
[----:B-1----:R-:W-:Y:S02]  /*1d530*/  FMUL R11, R214, R2 ;  /* 0x00000002d60b7220 */ /* 0x002fe40000400000 */
        /* <DEDUP_REMOVED lines=219> */
[C---:B------:R-:W-:Y:S01]  /*1e2f0*/  ISETP.GT.AND P4, PT, R0.reuse, 0xe8, P3 ;  /* 0x000000e80000780c */ /* 0x040fe20001f84270 */
[-C--:B------:R-:W-:Y:S01]  /*1e300*/  FMUL R15, R159, R2.reuse ;  /* 0x000000029f0f7220 */ /* 0x080fe20000400000 */
[----:B------:R-:W-:Y:S01]  /*1e310*/  ISETP.GT.AND P6, PT, R0, 0xe9, P3 ;  /* 0x000000e90000780c */ /* 0x000fe20001fc4270 */
[-C--:B0-----:R-:W-:Y:S01]  /*1e320*/  FMUL R13, R157, R2.reuse ;  /* 0x000000029d0d7220 */ /* 0x081fe20000400000 */
[----:B------:R-:W-:Y:S01]  /*1e330*/  F2FP.TF32.F32.PACK_B R11, R11 ;  /* 0x0000000bff0b723e */ /* 0x000fe200024050ff */
[-C--:B-1----:R-:W-:Y:S01]  /*1e340*/  FMUL R3, R156, R2.reuse ;  /* 0x000000029c037220 */ /* 0x082fe20000400000 */
[----:B------:R-:W-:Y:S01]  /*1e350*/  F2FP.TF32.F32.PACK_B R15, R15 ;  /* 0x0000000fff0f723e */ /* 0x000fe200024050ff */
[----:B--2---:R-:W-:Y:S01]  /*1e360*/  FMUL R9, R155, R2 ;  /* 0x000000029b097220 */ /* 0x004fe20000400000 */
[----:B------:R-:W-:Y:S02]  /*1e370*/  F2FP.TF32.F32.PACK_B R13, R13 ;  /* 0x0000000dff0d723e */ /* 0x000fe400024050ff */
[----:B------:R-:W-:Y:S01]  /*1e380*/  F2FP.TF32.F32.PACK_B R3, R3 ;  /* 0x00000003ff03723e */ /* 0x000fe200024050ff */
[----:B------:R0:W-:Y:S01]  /*1e390*/  @P5 STG.E desc[UR44][R4.64+0x384], R11 ;  /* 0x0003840b04005986 */ /* 0x0001e2000c10192c */
[----:B------:R-:W-:-:S03]  /*1e3a0*/  F2FP.TF32.F32.PACK_B R9, R9 ;  /* 0x00000009ff09723e */ /* 0x000fc600024050ff */
[----:B------:R-:W-:Y:S01]  /*1e3b0*/  @P0 STG.E desc[UR44][R6.64+0x380], R15 ;  /* 0x0003800f06000986 */ /* 0x000fe2000c10192c */
[----:B------:R-:W-:-:S03]  /*1e3c0*/  ISETP.GT.AND P0, PT, R0, 0xe8, P2 ;  /* 0x000000e80000780c */ /* 0x000fc60001704270 */
[----:B------:R1:W-:Y:S01]  /*1e3d0*/  @P1 STG.E desc[UR44][R6.64+0x384], R13 ;  /* 0x0003840d06001986 */ /* 0x0003e2000c10192c */
[----:B------:R-:W-:-:S03]  /*1e3e0*/  ISETP.GT.AND P5, PT, R0, 0xe9, P2 ;  /* 0x000000e90000780c */ /* 0x000fc600017a4270 */
[----:B------:R2:W-:Y:S01]  /*1e3f0*/  @P4 STG.E desc[UR44][R4.64+0x3a0], R3 ;  /* 0x0003a00304004986 */ /* 0x0005e2000c10192c */
[-C--:B------:R-:W-:Y:S01]  /*1e400*/  FMUL R19, R154, R2.reuse ;  /* 0x000000029a137220 */ /* 0x080fe20000400000 */
[C---:B------:R-:W-:Y:S02]  /*1e410*/  ISETP.GT.AND P4, PT, R0.reuse, 0xf1, P3 ;  /* 0x000000f10000780c */ /* 0x040fe40001f84270 */
[----:B------:R3:W-:Y:S01]  /*1e420*/  @P6 STG.E desc[UR44][R4.64+0x3a4], R9 ;  /* 0x0003a40904006986 */ /* 0x0007e2000c10192c */
[----:B------:R-:W-:Y:S01]  /*1e430*/  ISETP.GT.AND P6, PT, R0, 0xf0, P3 ;  /* 0x000000f00000780c */ /* 0x000fe20001fc4270 */
[-C--:B0-----:R-:W-:Y:S01]  /*1e440*/  FMUL R11, R153, R2.reuse ;  /* 0x00000002990b7220 */ /* 0x081fe20000400000 */
[-C--:B-1----:R-:W-:Y:S01]  /*1e450*/  FMUL R13, R152, R2.reuse ;  /* 0x00000002980d7220 */ /* 0x082fe20000400000 */
[----:B------:R-:W-:Y:S01]  /*1e460*/  F2FP.TF32.F32.PACK_B R19, R19 ;  /* 0x00000013ff13723e */ /* 0x000fe200024050ff */
[----:B--2---:R-:W-:Y:S02]  /*1e470*/  FMUL R3, R23, R2 ;  /* 0x0000000217037220 */ /* 0x004fe40000400000 */
[----:B------:R-:W-:-:S02]  /*1e480*/  F2FP.TF32.F32.PACK_B R11, R11 ;  /* 0x0000000bff0b723e */ /* 0x000fc400024050ff */
[----:B------:R-:W-:Y:S02]  /*1e490*/  F2FP.TF32.F32.PACK_B R13, R13 ;  /* 0x0000000dff0d723e */ /* 0x000fe400024050ff */
[----:B------:R-:W-:Y:S01]  /*1e4a0*/  F2FP.TF32.F32.PACK_B R3, R3 ;  /* 0x00000003ff03723e */ /* 0x000fe200024050ff */
[----:B------:R0:W-:Y:S04]  /*1e4b0*/  @P0 STG.E desc[UR44][R6.64+0x3a0], R19 ;  /* 0x0003a01306000986 */ /* 0x0001e8000c10192c */
[----:B------:R1:W-:Y:S04]  /*1e4c0*/  @P5 STG.E desc[UR44][R6.64+0x3a4], R11 ;  /* 0x0003a40b06005986 */ /* 0x0003e8000c10192c */
[----:B------:R-:W-:Y:S01]  /*1e4d0*/  @P6 STG.E desc[UR44][R4.64+0x3c0], R13 ;  /* 0x0003c00d04006986 */ /* 0x000fe2000c10192c */
[----:B------:R-:W-:-:S03]  /*1e4e0*/  ISETP.GT.AND P6, PT, R0, 0xf0, P2 ;  /* 0x000000f00000780c */ /* 0x000fc600017c4270 */
[----:B------:R2:W-:Y:S01]  /*1e4f0*/  @P4 STG.E desc[UR44][R4.64+0x3c4], R3 ;  /* 0x0003c40304004986 */ /* 0x0005e2000c10192c */
[C---:B------:R-:W-:Y:S02]  /*1e500*/  ISETP.GT.AND P4, PT, R0.reuse, 0xf8, P3 ;  /* 0x000000f80000780c */ /* 0x040fe40001f84270 */
[C---:B------:R-:W-:Y:S02]  /*1e510*/  ISETP.GT.AND P3, PT, R0.reuse, 0xf9, P3 ;  /* 0x000000f90000780c */ /* 0x040fe40001f64270 */
[----:B------:R-:W-:Y:S01]  /*1e520*/  ISETP.GT.AND P5, PT, R0, 0xf1, P2 ;  /* 0x000000f10000780c */ /* 0x000fe200017a4270 */
[-C--:B---3--:R-:W-:Y:S01]  /*1e530*/  FMUL R9, R22, R2.reuse ;  /* 0x0000000216097220 */ /* 0x088fe20000400000 */
[-C--:B------:R-:W-:Y:S01]  /*1e540*/  FMUL R15, R21, R2.reuse ;  /* 0x00000002150f7220 */ /* 0x080fe20000400000 */
[-C--:B0-----:R-:W-:Y:S01]  /*1e550*/  FMUL R19, R20, R2.reuse ;  /* 0x0000000214137220 */ /* 0x081fe20000400000 */
[----:B------:R-:W-:Y:S01]  /*1e560*/  FMUL R21, R18, R2 ;  /* 0x0000000212157220 */ /* 0x000fe20000400000 */
[----:B------:R-:W-:Y:S01]  /*1e570*/  USHF.L.U32 UR12, UR8, 0x9, URZ ;  /* 0x00000009080c7899 */ /* 0x000fe2000800063f */
[----:B------:R-:W-:-:S02]  /*1e580*/  F2FP.TF32.F32.PACK_B R9, R9 ;  /* 0x00000009ff09723e */ /* 0x000fc400024050ff */
[----:B------:R-:W-:Y:S02]  /*1e590*/  F2FP.TF32.F32.PACK_B R15, R15 ;  /* 0x0000000fff0f723e */ /* 0x000fe400024050ff */
[----:B------:R-:W-:Y:S01]  /*1e5a0*/  F2FP.TF32.F32.PACK_B R19, R19 ;  /* 0x00000013ff13723e */ /* 0x000fe200024050ff */
[----:B------:R-:W-:Y:S01]  /*1e5b0*/  USHF.L.U64.HI UR11, UR8, 0x9, UR9 ;  /* 0x00000009080b7899 */ /* 0x000fe20008010209 */
[----:B------:R-:W-:Y:S01]  /*1e5c0*/  F2FP.TF32.F32.PACK_B R21, R21 ;  /* 0x00000015ff15723e */ /* 0x000fe200024050ff */
[----:B------:R-:W-:Y:S01]  /*1e5d0*/  @P3 IMAD.MOV.U32 R10, RZ, RZ, R4 ;  /* 0x000000ffff0a3224 */ /* 0x000fe200078e0004 */
[----:B------:R0:W-:Y:S01]  /*1e5e0*/  @P6 STG.E desc[UR44][R6.64+0x3c0], R9 ;  /* 0x0003c00906006986 */ /* 0x0001e2000c10192c */
[----:B-1----:R-:W-:Y:S02]  /*1e5f0*/  @P3 IMAD.MOV.U32 R11, RZ, RZ, R5 ;  /* 0x000000ffff0b3224 */ /* 0x002fe400078e0005 */
[----:B--2---:R-:W-:Y:S01]  /*1e600*/  IMAD.U32 R3, RZ, RZ, UR12 ;  /* 0x0000000cff037e24 */ /* 0x004fe2000f8e00ff */
[----:B------:R-:W-:Y:S01]  /*1e610*/  @P5 STG.E desc[UR44][R6.64+0x3c4], R15 ;  /* 0x0003c40f06005986 */ /* 0x000fe2000c10192c */
[----:B------:R-:W-:-:S03]  /*1e620*/  ISETP.GT.AND P1, PT, R158, 0x80, PT ;  /* 0x000000809e00780c */ /* 0x000fc60003f24270 */
[----:B------:R1:W-:Y:S01]  /*1e630*/  @P4 STG.E desc[UR44][R4.64+0x3e0], R19 ;  /* 0x0003e01304004986 */ /* 0x0003e2000c10192c */
[C---:B------:R-:W-:Y:S02]  /*1e640*/  ISETP.GT.AND P4, PT, R0.reuse, 0xf8, P2 ;  /* 0x000000f80000780c */ /* 0x040fe40001784270 */
[----:B------:R-:W-:Y:S01]  /*1e650*/  ISETP.GT.AND P2, PT, R0, 0xf9, P2 ;  /* 0x000000f90000780c */ /* 0x000fe20001744270 */
[----:B------:R2:W-:Y:S01]  /*1e660*/  @P3 STG.E desc[UR44][R10.64+0x3e4], R21 ;  /* 0x0003e4150a003986 */ /* 0x0005e2000c10192c */
[----:B0-----:R-:W-:Y:S01]  /*1e670*/  MOV R9, UR11 ;  /* 0x0000000b00097c02 */ /* 0x001fe20008000f00 */
[-C--:B------:R-:W-:Y:S01]  /*1e680*/  FMUL R23, R14, R2.reuse ;  /* 0x000000020e177220 */ /* 0x080fe20000400000 */
[----:B------:R-:W-:Y:S01]  /*1e690*/  IADD3 R8, P3, P6, R4, UR5, R3 ;  /* 0x0000000504087c10 */ /* 0x000fe2000fe7e003 */
[-C--:B------:R-:W-:Y:S01]  /*1e6a0*/  FMUL R13, R12, R2.reuse ;  /* 0x000000020c0d7220 */ /* 0x080fe20000400000 */
[----:B------:R-:W-:Y:S02]  /*1e6b0*/  ISETP.GT.AND P5, PT, R0, RZ, P1 ;  /* 0x000000ff0000720c */ /* 0x000fe40000fa4270 */
[----:B------:R-:W-:Y:S01]  /*1e6c0*/  IADD3.X R9, R5, UR4, R9, P3, P6 ;  /* 0x0000000405097c10 */ /* 0x000fe20009fec409 */
[----:B------:R-:W-:Y:S01]  /*1e6d0*/  FMUL R3, R24, R2 ;  /* 0x0000000218037220 */ /* 0x000fe20000400000 */
[----:B------:R-:W-:-:S02]  /*1e6e0*/  ISETP.GT.AND P3, PT, R0, 0x1, P1 ;  /* 0x000000010000780c */ /* 0x000fc40000f64270 */
[----:B------:R-:W-:Y:S01]  /*1e6f0*/  F2FP.TF32.F32.PACK_B R23, R23 ;  /* 0x00000017ff17723e */ /* 0x000fe200024050ff */
[----:B------:R-:W-:Y:S01]  /*1e700*/  FMUL R25, R25, R2 ;  /* 0x0000000219197220 */ /* 0x000fe20000400000 */
[----:B-1----:R-:W-:Y:S02]  /*1e710*/  IADD3 R4, P6, R4, UR12, RZ ;  /* 0x0000000c04047c10 */ /* 0x002fe4000ffde0ff */
[----:B------:R-:W-:Y:S02]  /*1e720*/  F2FP.TF32.F32.PACK_B R13, R13 ;  /* 0x0000000dff0d723e */ /* 0x000fe400024050ff */
[----:B------:R-:W-:Y:S01]  /*1e730*/  ISETP.GT.AND P0, PT, R158, 0x88, PT ;  /* 0x000000889e00780c */ /* 0x000fe20003f04270 */
[----:B------:R-:W-:Y:S01]  /*1e740*/  @P4 STG.E desc[UR44][R6.64+0x3e0], R23 ;  /* 0x0003e01706004986 */ /* 0x000fe2000c10192c */
[----:B------:R-:W-:Y:S02]  /*1e750*/  IADD3.X R5, R5, UR11, RZ, P6, !PT ;  /* 0x0000000b05057c10 */ /* 0x000fe4000b7fe4ff */
[----:B------:R-:W-:Y:S01]  /*1e760*/  F2FP.TF32.F32.PACK_B R3, R3 ;  /* 0x00000003ff03723e */ /* 0x000fe200024050ff */
[----:B------:R-:W-:Y:S01]  /*1e770*/  @P2 STG.E desc[UR44][R6.64+0x3e4], R13 ;  /* 0x0003e40d06002986 */ /* 0x000fe2000c10192c */
[----:B------:R-:W-:-:S02]  /*1e780*/  F2FP.TF32.F32.PACK_B R25, R25 ;  /* 0x00000019ff19723e */ /* 0x000fc400024050ff */
[----:B------:R-:W-:Y:S01]  /*1e790*/  ISETP.GT.AND P2, PT, R0, RZ, P0 ;  /* 0x000000ff0000720c */ /* 0x000fe20000744270 */
[----:B------:R0:W-:Y:S01]  /*1e7a0*/  @P5 STG.E desc[UR44][R4.64], R3 ;  /* 0x0000000304005986 */ /* 0x0001e2000c10192c */
[-C--:B------:R-:W-:Y:S01]  /*1e7b0*/  FMUL R15, R26, R2.reuse ;  /* 0x000000021a0f7220 */ /* 0x080fe20000400000 */
[----:B------:R-:W-:Y:S02]  /*1e7c0*/  ISETP.GT.AND P4, PT, R0, 0x1, P0 ;  /* 0x000000010000780c */ /* 0x000fe40000784270 */
[----:B--2---:R-:W-:Y:S01]  /*1e7d0*/  IADD3 R10, P5, R4, UR5, RZ ;  /* 0x00000005040a7c10 */ /* 0x004fe2000ffbe0ff */
[----:B------:R-:W-:Y:S01]  /*1e7e0*/  @P3 STG.E desc[UR44][R4.64+0x4], R25 ;  /* 0x0000041904003986 */ /* 0x000fe2000c10192c */
[----:B------:R-:W-:Y:S01]  /*1e7f0*/  ISETP.GT.AND P3, PT, R0, 0x8, P1 ;  /* 0x000000080000780c */ /* 0x000fe20000f64270 */
[-C--:B------:R-:W-:Y:S01]  /*1e800*/  FMUL R27, R27, R2.reuse ;  /* 0x000000021b1b7220 */ /* 0x080fe20000400000 */
[----:B------:R-:W-:Y:S02]  /*1e810*/  F2FP.TF32.F32.PACK_B R15, R15 ;  /* 0x0000000fff0f723e */ /* 0x000fe400024050ff */
[----:B------:R-:W-:Y:S01]  /*1e820*/  IADD3.X R11, R5, UR4, RZ, P5, !PT ;  /* 0x00000004050b7c10 */ /* 0x000fe2000affe4ff */
[----:B0-----:R-:W-:Y:S01]  /*1e830*/  FMUL R3, R28, R2 ;  /* 0x000000021c037220 */ /* 0x001fe20000400000 */
[----:B------:R-:W-:-:S02]  /*1e840*/  F2FP.TF32.F32.PACK_B R27, R27 ;  /* 0x0000001bff1b723e */ /* 0x000fc400024050ff */
[C---:B------:R-:W-:Y:S01]  /*1e850*/  ISETP.GT.AND P5, PT, R0.reuse, 0x9, P1 ;  /* 0x000000090000780c */ /* 0x040fe20000fa4270 */
[----:B------:R-:W-:Y:S01]  /*1e860*/  @P2 STG.E desc[UR44][R10.64], R15 ;  /* 0x0000000f0a002986 */ /* 0x000fe2000c10192c */
[----:B------:R-:W-:Y:S02]  /*1e870*/  F2FP.TF32.F32.PACK_B R3, R3 ;  /* 0x00000003ff03723e */ /* 0x000fe400024050ff */
[----:B------:R-:W-:Y:S01]  /*1e880*/  ISETP.GT.AND P2, PT, R0, 0x8, P0 ;  /* 0x000000080000780c */ /* 0x000fe20000744270 */
[-C--:B------:R-:W-:Y:S01]  /*1e890*/  FMUL R29, R29, R2.reuse ;  /* 0x000000021d1d7220 */ /* 0x080fe20000400000 */
[----:B------:R0:W-:Y:S01]  /*1e8a0*/  @P4 STG.E desc[UR44][R10.64+0x4], R27 ;  /* 0x0000041b0a004986 */ /* 0x0001e2000c10192c */
[----:B------:R-:W-:Y:S01]  /*1e8b0*/  FMUL R13, R30, R2 ;  /* 0x000000021e0d7220 */ /* 0x000fe20000400000 */
[----:B------:R-:W-:Y:S02]  /*1e8c0*/  IADD3 R6, P4, R4, UR5, RZ ;  /* 0x0000000504067c10 */ /* 0x000fe4000ff9e0ff */
[----:B------:R1:W-:Y:S01]  /*1e8d0*/  @P3 STG.E desc[UR44][R4.64+0x20], R3 ;  /* 0x0000200304003986 */ /* 0x0003e2000c10192c */
[----:B------:R-:W-:-:S02]  /*1e8e0*/  ISETP.GT.AND P3, PT, R0, 0x9, P0 ;  /* 0x000000090000780c */ /* 0x000fc40000764270 */
[----:B------:R-:W-:Y:S01]  /*1e8f0*/  F2FP.TF32.F32.PACK_B R29, R29 ;  /* 0x0000001dff1d723e */ /* 0x000fe200024050ff */
[----:B------:R-:W-:Y:S01]  /*1e900*/  FMUL R31, R31, R2 ;  /* 0x000000021f1f7220 */ /* 0x000fe20000400000 */
[----:B------:R-:W-:Y:S02]  /*1e910*/  F2FP.TF32.F32.PACK_B R13, R13 ;  /* 0x0000000dff0d723e */ /* 0x000fe400024050ff */
[----:B------:R-:W-:Y:S01]  /*1e920*/  IADD3.X R7, R5, UR4, RZ, P4, !PT ;  /* 0x0000000405077c10 */ /* 0x000fe2000a7fe4ff */
[----:B------:R-:W-:Y:S01]  /*1e930*/  @P5 STG.E desc[UR44][R4.64+0x24], R29 ;  /* 0x0000241d04005986 */ /* 0x000fe2000c10192c */
[----:B------:R-:W-:-:S03]  /*1e940*/  F2FP.TF32.F32.PACK_B R31, R31 ;  /* 0x0000001fff1f723e */ /* 0x000fc600024050ff */
[----:B------:R2:W-:Y:S01]  /*1e950*/  @P2 STG.E desc[UR44][R6.64+0x20], R13 ;  /* 0x0000200d06002986 */ /* 0x0005e2000c10192c */
[C---:B------:R-:W-:Y:S02]  /*1e960*/  ISETP.GT.AND P2, PT, R0.reuse, 0x10, P0 ;  /* 0x000000100000780c */ /* 0x040fe40000744270 */
[C---:B------:R-:W-:Y:S01]  /*1e970*/  ISETP.GT.AND P4, PT, R0.reuse, 0x10, P1 ;  /* 0x000000100000780c */ /* 0x040fe20000f84270 */
[----:B------:R-:W-:Y:S01]  /*1e980*/  @P3 STG.E desc[UR44][R8.64+0x24], R31 ;  /* 0x0000241f08003986 */ /* 0x000fe2000c10192c */
[----:B------:R-:W-:Y:S01]  /*1e990*/  ISETP.GT.AND P5, PT, R0, 0x11, P1 ;  /* 0x000000110000780c */ /* 0x000fe20000fa4270 */
[-C--:B0-----:R-:W-:Y:S01]  /*1e9a0*/  FMUL R11, R32, R2.reuse ;  /* 0x00000002200b7220 */ /* 0x081fe20000400000 */
[----:B------:R-:W-:Y:S01]  /*1e9b0*/  ISETP.GT.AND P3, PT, R0, 0x11, P0 ;  /* 0x000000110000780c */ /* 0x000fe20000764270 */
[-C--:B------:R-:W-:Y:S01]  /*1e9c0*/  FMUL R33, R33, R2.reuse ;  /* 0x0000000221217220 */ /* 0x080fe20000400000 */
[----:B-1----:R-:W-:Y:S02]  /*1e9d0*/  FMUL R3, R34, R2 ;  /* 0x0000000222037220 */ /* 0x002fe40000400000 */
[----:B------:R-:W-:-:S02]  /*1e9e0*/  F2FP.TF32.F32.PACK_B R11, R11 ;  /* 0x0000000bff0b723e */ /* 0x000fc400024050ff */
[----:B------:R-:W-:Y:S01]  /*1e9f0*/  F2FP.TF32.F32.PACK_B R33, R33 ;  /* 0x00000021ff21723e */ /* 0x000fe200024050ff */
[----:B--2---:R-:W-:Y:S01]  /*1ea00*/  @P2 IMAD.MOV.U32 R6, RZ, RZ, R8 ;  /* 0x000000ffff062224 */ /* 0x004fe200078e0008 */
[----:B------:R-:W-:Y:S01]  /*1ea10*/  F2FP.TF32.F32.PACK_B R3, R3 ;  /* 0x00000003ff03723e */ /* 0x000fe200024050ff */
[----:B------:R-:W-:Y:S02]  /*1ea20*/  @P2 IMAD.MOV.U32 R7, RZ, RZ, R9 ;  /* 0x000000ffff072224 */ /* 0x000fe400078e0009 */
[----:B------:R-:W-:Y:S01]  /*1ea30*/  FMUL R35, R35, R2 ;  /* 0x0000000223237220 */ /* 0x000fe20000400000 */
[----:B------:R-:W-:Y:S04]  /*1ea40*/  @P4 STG.E desc[UR44][R4.64+0x40], R11 ;  /* 0x0000400b04004986 */ /* 0x000fe8000c10192c */
[----:B------:R-:W-:Y:S01]  /*1ea50*/  @P5 STG.E desc[UR44][R4.64+0x44], R33 ;  /* 0x0000442104005986 */ /* 0x000fe2000c10192c */
[----:B------:R-:W-:-:S03]  /*1ea60*/  F2FP.TF32.F32.PACK_B R35, R35 ;  /* 0x00000023ff23723e */ /* 0x000fc600024050ff */
[----:B------:R0:W-:Y:S01]  /*1ea70*/  @P2 STG.E desc[UR44][R6.64+0x40], R3 ;  /* 0x0000400306002986 */ /* 0x0001e2000c10192c */
[C---:B------:R-:W-:Y:S02]  /*1ea80*/  ISETP.GT.AND P2, PT, R0.reuse, 0x18, P0 ;  /* 0x000000180000780c */ /* 0x040fe40000744270 */
[C---:B------:R-:W-:Y:S02]  /*1ea90*/  ISETP.GT.AND P4, PT, R0.reuse, 0x18, P1 ;  /* 0x000000180000780c */ /* 0x040fe40000f84270 */
[----:B------:R-:W-:Y:S01]  /*1eaa0*/  ISETP.GT.AND P5, PT, R0, 0x19, P1 ;  /* 0x000000190000780c */ /* 0x000fe20000fa4270 */
[----:B0-----:R-:W-:Y:S01]  /*1eab0*/  @P3 IMAD.MOV.U32 R6, RZ, RZ, R8 ;  /* 0x000000ffff063224 */ /* 0x001fe200078e0008 */
[----:B------:R-:W-:Y:S01]  /*1eac0*/  @P3 MOV R7, R9 ;  /* 0x0000000900073202 */ /* 0x000fe20000000f00 */
[-C--:B------:R-:W-:Y:S01]  /*1ead0*/  FMUL R13, R36, R2.reuse ;  /* 0x00000002240d7220 */ /* 0x080fe20000400000 */
[----:B------:R-:W-:-:S03]  /*1eae0*/  FMUL R37, R37, R2 ;  /* 0x0000000225257220 */ /* 0x000fc60000400000 */
[----:B------:R0:W-:Y:S01]  /*1eaf0*/  @P3 STG.E desc[UR44][R6.64+0x44], R35 ;  /* 0x0000442306003986 */ /* 0x0001e2000c10192c */
[----:B------:R-:W-:Y:S01]  /*1eb00*/  ISETP.GT.AND P3, PT, R0, 0x19, P0 ;  /* 0x000000190000780c */ /* 0x000fe20000764270 */
[-C--:B------:R-:W-:Y:S01]  /*1eb10*/  FMUL R11, R38, R2.reuse ;  /* 0x00000002260b7220 */ /* 0x080fe20000400000 */
[----:B------:R-:W-:Y:S02]  /*1eb20*/  F2FP.TF32.F32.PACK_B R13, R13 ;  /* 0x0000000dff0d723e */ /* 0x000fe400024050ff */
[----:B------:R-:W-:Y:S01]  /*1eb30*/  F2FP.TF32.F32.PACK_B R37, R37 ;  /* 0x00000025ff25723e */ /* 0x000fe200024050ff */
[----:B------:R-:W-:Y:S01]  /*1eb40*/  FMUL R39, R39, R2 ;  /* 0x0000000227277220 */ /* 0x000fe20000400000 */
[----:B------:R-:W-:Y:S01]  /*1eb50*/  F2FP.TF32.F32.PACK_B R11, R11 ;  /* 0x0000000bff0b723e */ /* 0x000fe200024050ff */
[----:B------:R-:W-:Y:S01]  /*1eb60*/  @P4 STG.E desc[UR44][R4.64+0x60], R13 ;  /* 0x0000600d04004986 */ /* 0x000fe2000c10192c */
[----:B0-----:R-:W-:Y:S02]  /*1eb70*/  @P2 IMAD.MOV.U32 R6, RZ, RZ, R8 ;  /* 0x000000ffff062224 */ /* 0x001fe400078e0008 */
[----:B------:R-:W-:Y:S01]  /*1eb80*/  @P2 IMAD.MOV.U32 R7, RZ, RZ, R9 ;  /* 0x000000ffff072224 */ /* 0x000fe200078e0009 */
        /* <DEDUP_REMOVED lines=365> */
[----:B------:R-:W-:Y:S02]  /*20260*/  ISETP.GT.AND P5, PT, R0, 0xb1, P1 ;  /* 0x000000b10000780c */ /* 0x000fe40000fa4270 */
[----:B0-----:R-:W-:Y:S01]  /*20270*/  @P3 MOV R6, R8 ;  /* 0x0000000800063202 */ /* 0x001fe20000000f00 */
[----:B------:R-:W-:Y:S02]  /*20280*/  @P3 IMAD.MOV.U32 R7, RZ, RZ, R9 ;  /* 0x000000ffff073224 */ /* 0x000fe400078e0009 */
[-C--:B------:R-:W-:Y:S01]  /*20290*/  FMUL R3, R112, R2.reuse ;  /* 0x0000000270037220 */ /* 0x080fe20000400000 */
[----:B------:R-:W-:-:S02]  /*202a0*/  FMUL R113, R113, R2 ;  /* 0x0000000271717220 */ /* 0x000fc40000400000 */
        /* <DEDUP_REMOVED lines=8> */
[----:B0-----:R-:W-:Y:S01]  /*20330*/  @P2 IMAD.MOV.U32 R6, RZ, RZ, R8 ;  /* 0x000000ffff062224 */ /* 0x001fe200078e0008 */
[----:B------:R-:W-:-:S02]  /*20340*/  @P2 MOV R7, R9 ;  /* 0x0000000900072202 */ /* 0x000fc40000000f00 */
[----:B------:R-:W-:Y:S01]  /*20350*/  @P5 STG.E desc[UR44][R4.64+0x2c4], R113 ;  /* 0x0002c47104005986 */ /* 0x000fe2000c10192c */
[----:B------:R-:W-:-:S03]  /*20360*/  F2FP.TF32.F32.PACK_B R115, R115 ;  /* 0x00000073ff73723e */ /* 0x000fc600024050ff */
[----:B------:R0:W-:Y:S01]  /*20370*/  @P2 STG.E desc[UR44][R6.64+0x2c0], R13 ;  /* 0x0002c00d06002986 */ /* 0x0001e2000c10192c */
[C---:B------:R-:W-:Y:S02]  /*20380*/  ISETP.GT.AND P2, PT, R0.reuse, 0xb8, P0 ;  /* 0x000000b80000780c */ /* 0x040fe40000744270 */
[C---:B------:R-:W-:Y:S02]  /*20390*/  ISETP.GT.AND P4, PT, R0.reuse, 0xb8, P1 ;  /* 0x000000b80000780c */ /* 0x040fe40000f84270 */
[----:B------:R-:W-:Y:S01]  /*203a0*/  ISETP.GT.AND P5, PT, R0, 0xb9, P1 ;  /* 0x000000b90000780c */ /* 0x000fe20000fa4270 */
[----:B0-----:R-:W-:Y:S02]  /*203b0*/  @P3 IMAD.MOV.U32 R6, RZ, RZ, R8 ;  /* 0x000000ffff063224 */ /* 0x001fe400078e0008 */
        /* <DEDUP_REMOVED lines=11> */
[----:B0-----:R-:W-:Y:S01]  /*20470*/  @P2 MOV R6, R8 ;  /* 0x0000000800062202 */ /* 0x001fe20000000f00 */
[----:B------:R-:W-:-:S02]  /*20480*/  @P2 IMAD.MOV.U32 R7, RZ, RZ, R9 ;  /* 0x000000ffff072224 */ /* 0x000fc400078e0009 */
[----:B------:R-:W-:Y:S01]  /*20490*/  @P5 STG.E desc[UR44][R4.64+0x2e4], R117 ;  /* 0x0002e47504005986 */ /* 0x000fe2000c10192c */
[----:B------:R-:W-:-:S03]  /*204a0*/  F2FP.TF32.F32.PACK_B R119, R119 ;  /* 0x00000077ff77723e */ /* 0x000fc600024050ff */
[----:B------:R0:W-:Y:S01]  /*204b0*/  @P2 STG.E desc[UR44][R6.64+0x2e0], R3 ;  /* 0x0002e00306002986 */ /* 0x0001e2000c10192c */
[C---:B------:R-:W-:Y:S02]  /*204c0*/  ISETP.GT.AND P2, PT, R0.reuse, 0xc0, P0 ;  /* 0x000000c00000780c */ /* 0x040fe40000744270 */
[C---:B------:R-:W-:Y:S02]  /*204d0*/  ISETP.GT.AND P4, PT, R0.reuse, 0xc0, P1 ;  /* 0x000000c00000780c */ /* 0x040fe40000f84270 */
[----:B------:R-:W-:Y:S01]  /*204e0*/  ISETP.GT.AND P5, PT, R0, 0xc1, P1 ;  /* 0x000000c10000780c */ /* 0x000fe20000fa4270 */
[-C--:B------:R-:W-:Y:S01]  /*204f0*/  FMUL R13, R120, R2.reuse ;  /* 0x00000002780d7220 */ /* 0x080fe20000400000 */
[----:B0-----:R-:W-:Y:S01]  /*20500*/  @P3 IMAD.MOV.U32 R6, RZ, RZ, R8 ;  /* 0x000000ffff063224 */ /* 0x001fe200078e0008 */
[----:B------:R-:W-:Y:S01]  /*20510*/  @P3 MOV R7, R9 ;  /* 0x0000000900073202 */ /* 0x000fe20000000f00 */
[-C--:B------:R-:W-:Y:S01]  /*20520*/  FMUL R121, R121, R2.reuse ;  /* 0x0000000279797220 */ /* 0x080fe20000400000 */
[----:B------:R-:W-:-:S03]  /*20530*/  FMUL R11, R122, R2 ;  /* 0x000000027a0b7220 */ /* 0x000fc60000400000 */
[----:B------:R0:W-:Y:S01]  /*20540*/  @P3 STG.E desc[UR44][R6.64+0x2e4], R119 ;  /* 0x0002e47706003986 */ /* 0x0001e2000c10192c */
[C---:B------:R-:W-:Y:S02]  /*20550*/  ISETP.GT.AND P3, PT, R0.reuse, 0xc1, P0 ;  /* 0x000000c10000780c */ /* 0x040fe40000764270 */
[----:B------:R-:W-:Y:S02]  /*20560*/  F2FP.TF32.F32.PACK_B R13, R13 ;  /* 0x0000000dff0d723e */ /* 0x000fe400024050ff */
[----:B------:R-:W-:Y:S01]  /*20570*/  F2FP.TF32.F32.PACK_B R121, R121 ;  /* 0x00000079ff79723e */ /* 0x000fe200024050ff */
[-C--:B------:R-:W-:Y:S01]  /*20580*/  FMUL R123, R123, R2.reuse ;  /* 0x000000027b7b7220 */ /* 0x080fe20000400000 */
[----:B------:R-:W-:Y:S01]  /*20590*/  F2FP.TF32.F32.PACK_B R11, R11 ;  /* 0x0000000bff0b723e */ /* 0x000fe200024050ff */
[----:B------:R-:W-:Y:S01]  /*205a0*/  @P4 STG.E desc[UR44][R4.64+0x300], R13 ;  /* 0x0003000d04004986 */ /* 0x000fe2000c10192c */
[----:B0-----:R-:W-:Y:S02]  /*205b0*/  @P2 IMAD.MOV.U32 R6, RZ, RZ, R8 ;  /* 0x000000ffff062224 */ /* 0x001fe400078e0008 */
[----:B------:R-:W-:Y:S01]  /*205c0*/  @P2 IMAD.MOV.U32 R7, RZ, RZ, R9 ;  /* 0x000000ffff072224 */ /* 0x000fe200078e0009 */
[----:B------:R-:W-:Y:S01]  /*205d0*/  @P5 STG.E desc[UR44][R4.64+0x304], R121 ;  /* 0x0003047904005986 */ /* 0x000fe2000c10192c */
[----:B------:R-:W-:Y:S01]  /*205e0*/  ISETP.GT.AND P4, PT, R0, 0xc8, P1 ;  /* 0x000000c80000780c */ /* 0x000fe20000f84270 */
[----:B------:R-:W-:Y:S01]  /*205f0*/  FMUL R3, R124, R2 ;  /* 0x000000027c037220 */ /* 0x000fe20000400000 */
[----:B------:R-:W-:Y:S01]  /*20600*/  F2FP.TF32.F32.PACK_B R123, R123 ;  /* 0x0000007bff7b723e */ /* 0x000fe200024050ff */
[----:B------:R0:W-:Y:S01]  /*20610*/  @P2 STG.E desc[UR44][R6.64+0x300], R11 ;  /* 0x0003000b06002986 */ /* 0x0001e2000c10192c */
[----:B------:R-:W-:-:S02]  /*20620*/  ISETP.GT.AND P2, PT, R0, 0xc8, P0 ;  /* 0x000000c80000780c */ /* 0x000fc40000744270 */
[----:B------:R-:W-:Y:S01]  /*20630*/  ISETP.GT.AND P5, PT, R0, 0xc9, P1 ;  /* 0x000000c90000780c */ /* 0x000fe20000fa4270 */
[----:B------:R-:W-:Y:S01]  /*20640*/  FMUL R125, R125, R2 ;  /* 0x000000027d7d7220 */ /* 0x000fe20000400000 */
[----:B------:R-:W-:Y:S02]  /*20650*/  F2FP.TF32.F32.PACK_B R3, R3 ;  /* 0x00000003ff03723e */ /* 0x000fe400024050ff */
[----:B0-----:R-:W-:Y:S01]  /*20660*/  @P3 MOV R6, R8 ;  /* 0x0000000800063202 */ /* 0x001fe20000000f00 */
[----:B------:R-:W-:Y:S02]  /*20670*/  @P3 IMAD.MOV.U32 R7, RZ, RZ, R9 ;  /* 0x000000ffff073224 */ /* 0x000fe400078e0009 */
[----:B------:R-:W-:-:S03]  /*20680*/  FMUL R13, R126, R2 ;  /* 0x000000027e0d7220 */ /* 0x000fc60000400000 */
[----:B------:R0:W-:Y:S01]  /*20690*/  @P3 STG.E desc[UR44][R6.64+0x304], R123 ;  /* 0x0003047b06003986 */ /* 0x0001e2000c10192c */
[C---:B------:R-:W-:Y:S02]  /*206a0*/  ISETP.GT.AND P3, PT, R0.reuse, 0xc9, P0 ;  /* 0x000000c90000780c */ /* 0x040fe40000764270 */
[----:B------:R-:W-:Y:S01]  /*206b0*/  F2FP.TF32.F32.PACK_B R125, R125 ;  /* 0x0000007dff7d723e */ /* 0x000fe200024050ff */
[----:B------:R-:W-:Y:S01]  /*206c0*/  @P4 STG.E desc[UR44][R4.64+0x320], R3 ;  /* 0x0003200304004986 */ /* 0x000fe2000c10192c */
[----:B------:R-:W-:Y:S01]  /*206d0*/  ISETP.GT.AND P4, PT, R0, 0xd0, P1 ;  /* 0x000000d00000780c */ /* 0x000fe20000f84270 */
[-C--:B------:R-:W-:Y:S01]  /*206e0*/  FMUL R127, R127, R2.reuse ;  /* 0x000000027f7f7220 */ /* 0x080fe20000400000 */
[----:B------:R-:W-:Y:S01]  /*206f0*/  F2FP.TF32.F32.PACK_B R13, R13 ;  /* 0x0000000dff0d723e */ /* 0x000fe200024050ff */
[----:B------:R-:W-:Y:S01]  /*20700*/  FMUL R11, R128, R2 ;  /* 0x00000002800b7220 */ /* 0x000fe20000400000 */
[----:B0-----:R-:W-:Y:S01]  /*20710*/  @P2 IMAD.MOV.U32 R6, RZ, RZ, R8 ;  /* 0x000000ffff062224 */ /* 0x001fe200078e0008 */
[----:B------:R-:W-:Y:S01]  /*20720*/  @P2 MOV R7, R9 ;  /* 0x0000000900072202 */ /* 0x000fe20000000f00 */
[----:B------:R-:W-:Y:S01]  /*20730*/  @P5 STG.E desc[UR44][R4.64+0x324], R125 ;  /* 0x0003247d04005986 */ /* 0x000fe2000c10192c */
[----:B------:R-:W-:-:S02]  /*20740*/  ISETP.GT.AND P5, PT, R0, 0xd1, P1 ;  /* 0x000000d10000780c */ /* 0x000fc40000fa4270 */
[----:B------:R-:W-:Y:S01]  /*20750*/  F2FP.TF32.F32.PACK_B R127, R127 ;  /* 0x0000007fff7f723e */ /* 0x000fe200024050ff */
[----:B------:R0:W-:Y:S01]  /*20760*/  @P2 STG.E desc[UR44][R6.64+0x320], R13 ;  /* 0x0003200d06002986 */ /* 0x0001e2000c10192c */
[----:B------:R-:W-:Y:S02]  /*20770*/  F2FP.TF32.F32.PACK_B R11, R11 ;  /* 0x0000000bff0b723e */ /* 0x000fe400024050ff */
[----:B------:R-:W-:Y:S01]  /*20780*/  ISETP.GT.AND P2, PT, R0, 0xd0, P0 ;  /* 0x000000d00000780c */ /* 0x000fe20000744270 */
[----:B------:R-:W-:Y:S01]  /*20790*/  FMUL R129, R129, R2 ;  /* 0x0000000281817220 */ /* 0x000fe20000400000 */
[----:B0-----:R-:W-:Y:S02]  /*207a0*/  @P3 IMAD.MOV.U32 R6, RZ, RZ, R8 ;  /* 0x000000ffff063224 */ /* 0x001fe400078e0008 */
[----:B------:R-:W-:Y:S02]  /*207b0*/  @P3 IMAD.MOV.U32 R7, RZ, RZ, R9 ;  /* 0x000000ffff073224 */ /* 0x000fe400078e0009 */
[----:B------:R-:W-:-:S03]  /*207c0*/  F2FP.TF32.F32.PACK_B R129, R129 ;  /* 0x00000081ff81723e */ /* 0x000fc600024050ff */
[----:B------:R0:W-:Y:S01]  /*207d0*/  @P3 STG.E desc[UR44][R6.64+0x324], R127 ;  /* 0x0003247f06003986 */ /* 0x0001e2000c10192c */
[----:B------:R-:W-:-:S03]  /*207e0*/  FMUL R3, R130, R2 ;  /* 0x0000000282037220 */ /* 0x000fc60000400000 */
[----:B------:R1:W-:Y:S01]  /*207f0*/  @P4 STG.E desc[UR44][R4.64+0x340], R11 ;  /* 0x0003400b04004986 */ /* 0x0003e2000c10192c */
[C---:B------:R-:W-:Y:S02]  /*20800*/  ISETP.GT.AND P4, PT, R0.reuse, 0xd1, P0 ;  /* 0x000000d10000780c */ /* 0x040fe40000784270 */
[C---:B------:R-:W-:Y:S01]  /*20810*/  ISETP.GT.AND P3, PT, R0.reuse, 0xd8, P0 ;  /* 0x000000d80000780c */ /* 0x040fe20000764270 */
[----:B------:R-:W-:Y:S01]  /*20820*/  @P5 STG.E desc[UR44][R4.64+0x344], R129 ;  /* 0x0003448104005986 */ /* 0x000fe2000c10192c */
[----:B------:R-:W-:Y:S01]  /*20830*/  ISETP.GT.AND P5, PT, R0, 0xd8, P1 ;  /* 0x000000d80000780c */ /* 0x000fe20000fa4270 */
[----:B------:R-:W-:Y:S01]  /*20840*/  FMUL R131, R131, R2 ;  /* 0x0000000283837220 */ /* 0x000fe20000400000 */
[----:B------:R-:W-:Y:S01]  /*20850*/  F2FP.TF32.F32.PACK_B R3, R3 ;  /* 0x00000003ff03723e */ /* 0x000fe200024050ff */
[----:B0-----:R-:W-:Y:S01]  /*20860*/  @P2 IMAD.MOV.U32 R7, RZ, RZ, R9 ;  /* 0x000000ffff072224 */ /* 0x001fe200078e0009 */
[----:B------:R-:W-:Y:S01]  /*20870*/  @P2 MOV R6, R8 ;  /* 0x0000000800062202 */ /* 0x000fe20000000f00 */
[-C--:B------:R-:W-:Y:S01]  /*20880*/  FMUL R13, R132, R2.reuse ;  /* 0x00000002840d7220 */ /* 0x080fe20000400000 */
[----:B------:R-:W-:Y:S01]  /*20890*/  ISETP.GT.AND P6, PT, R0, 0xd9, P1 ;  /* 0x000000d90000780c */ /* 0x000fe20000fc4270 */
[-C--:B------:R-:W-:Y:S01]  /*208a0*/  FMUL R133, R133, R2.reuse ;  /* 0x0000000285857220 */ /* 0x080fe20000400000 */
[----:B------:R-:W-:Y:S01]  /*208b0*/  F2FP.TF32.F32.PACK_B R131, R131 ;  /* 0x00000083ff83723e */ /* 0x000fe200024050ff */
[----:B------:R0:W-:Y:S01]  /*208c0*/  @P2 STG.E desc[UR44][R6.64+0x340], R3 ;  /* 0x0003400306002986 */ /* 0x0001e2000c10192c */
[----:B-1----:R-:W-:Y:S01]  /*208d0*/  FMUL R11, R134, R2 ;  /* 0x00000002860b7220 */ /* 0x002fe20000400000 */
[----:B------:R-:W-:-:S02]  /*208e0*/  F2FP.TF32.F32.PACK_B R13, R13 ;  /* 0x0000000dff0d723e */ /* 0x000fc400024050ff */
[----:B------:R-:W-:Y:S02]  /*208f0*/  ISETP.GT.AND P2, PT, R0, 0xd9, P0 ;  /* 0x000000d90000780c */ /* 0x000fe40000744270 */
[----:B------:R-:W-:Y:S01]  /*20900*/  F2FP.TF32.F32.PACK_B R133, R133 ;  /* 0x00000085ff85723e */ /* 0x000fe200024050ff */
[----:B0-----:R-:W-:Y:S01]  /*20910*/  @P4 IMAD.MOV.U32 R6, RZ, RZ, R8 ;  /* 0x000000ffff064224 */ /* 0x001fe200078e0008 */
[----:B------:R-:W-:Y:S02]  /*20920*/  @P4 MOV R7, R9 ;  /* 0x0000000900074202 */ /* 0x000fe40000000f00 */
[----:B------:R-:W-:-:S03]  /*20930*/  F2FP.TF32.F32.PACK_B R11, R11 ;  /* 0x0000000bff0b723e */ /* 0x000fc600024050ff */
[----:B------:R0:W-:Y:S01]  /*20940*/  @P4 STG.E desc[UR44][R6.64+0x344], R131 ;  /* 0x0003448306004986 */ /* 0x0001e2000c10192c */
[----:B------:R-:W-:-:S03]  /*20950*/  FMUL R135, R135, R2 ;  /* 0x0000000287877220 */ /* 0x000fc60000400000 */
[----:B------:R1:W-:Y:S01]  /*20960*/  @P5 STG.E desc[UR44][R4.64+0x360], R13 ;  /* 0x0003600d04005986 */ /* 0x0003e2000c10192c */
[----:B------:R-:W-:-:S03]  /*20970*/  ISETP.GT.AND P5, PT, R0, 0xe0, P0 ;  /* 0x000000e00000780c */ /* 0x000fc600007a4270 */
[----:B------:R-:W-:Y:S01]  /*20980*/  @P6 STG.E desc[UR44][R4.64+0x364], R133 ;  /* 0x0003648504006986 */ /* 0x000fe2000c10192c */
[----:B0-----:R-:W-:Y:S02]  /*20990*/  @P3 IMAD.MOV.U32 R6, RZ, RZ, R8 ;  /* 0x000000ffff063224 */ /* 0x001fe400078e0008 */
[----:B------:R-:W-:Y:S01]  /*209a0*/  @P3 IMAD.MOV.U32 R7, RZ, RZ, R9 ;  /* 0x000000ffff073224 */ /* 0x000fe200078e0009 */
[----:B------:R-:W-:-:S04]  /*209b0*/  ISETP.GT.AND P4, PT, R0, 0xe1, P1 ;  /* 0x000000e10000780c */ /* 0x000fc80000f84270 */
[----:B------:R0:W-:Y:S01]  /*209c0*/  @P3 STG.E desc[UR44][R6.64+0x360], R11 ;  /* 0x0003600b06003986 */ /* 0x0001e2000c10192c */
[----:B------:R-:W-:Y:S01]  /*209d0*/  ISETP.GT.AND P3, PT, R0, 0xe0, P1 ;  /* 0x000000e00000780c */ /* 0x000fe20000f64270 */
[-C--:B------:R-:W-:Y:S01]  /*209e0*/  FMUL R3, R136, R2.reuse ;  /* 0x0000000288037220 */ /* 0x080fe20000400000 */
[----:B------:R-:W-:Y:S01]  /*209f0*/  ISETP.GT.AND P6, PT, R0, 0xe1, P0 ;  /* 0x000000e10000780c */ /* 0x000fe200007c4270 */
[-C--:B------:R-:W-:Y:S01]  /*20a00*/  FMUL R137, R137, R2.reuse ;  /* 0x0000000289897220 */ /* 0x080fe20000400000 */
[----:B------:R-:W-:Y:S01]  /*20a10*/  F2FP.TF32.F32.PACK_B R135, R135 ;  /* 0x00000087ff87723e */ /* 0x000fe200024050ff */
[----:B-1----:R-:W-:Y:S01]  /*20a20*/  FMUL R13, R138, R2 ;  /* 0x000000028a0d7220 */ /* 0x002fe20000400000 */
[----:B------:R-:W-:Y:S02]  /*20a30*/  F2FP.TF32.F32.PACK_B R3, R3 ;  /* 0x00000003ff03723e */ /* 0x000fe400024050ff */
[----:B0-----:R-:W-:Y:S01]  /*20a40*/  @P2 MOV R6, R8 ;  /* 0x0000000800062202 */ /* 0x001fe20000000f00 */
[----:B------:R-:W-:Y:S01]  /*20a50*/  @P2 IMAD.MOV.U32 R7, RZ, RZ, R9 ;  /* 0x000000ffff072224 */ /* 0x000fe200078e0009 */
[----:B------:R-:W-:Y:S01]  /*20a60*/  F2FP.TF32.F32.PACK_B R137, R137 ;  /* 0x00000089ff89723e */ /* 0x000fe200024050ff */
[----:B------:R-:W-:Y:S01]  /*20a70*/  FMUL R139, R139, R2 ;  /* 0x000000028b8b7220 */ /* 0x000fe20000400000 */
[----:B------:R-:W-:-:S02]  /*20a80*/  F2FP.TF32.F32.PACK_B R13, R13 ;  /* 0x0000000dff0d723e */ /* 0x000fc400024050ff */
[----:B------:R0:W-:Y:S02]  /*20a90*/  @P2 STG.E desc[UR44][R6.64+0x364], R135 ;  /* 0x0003648706002986 */ /* 0x0001e4000c10192c */
[----:B------:R-:W-:Y:S02]  /*20aa0*/  F2FP.TF32.F32.PACK_B R139, R139 ;  /* 0x0000008bff8b723e */ /* 0x000fe400024050ff */
[----:B------:R-:W-:Y:S04]  /*20ab0*/  @P3 STG.E desc[UR44][R4.64+0x380], R3 ;  /* 0x0003800304003986 */ /* 0x000fe8000c10192c */
[----:B------:R-:W-:Y:S01]  /*20ac0*/  @P4 STG.E desc[UR44][R4.64+0x384], R137 ;  /* 0x0003848904004986 */ /* 0x000fe2000c10192c */
[----:B0-----:R-:W-:Y:S01]  /*20ad0*/  @P5 IMAD.MOV.U32 R6, RZ, RZ, R8 ;  /* 0x000000ffff065224 */ /* 0x001fe200078e0008 */
[----:B------:R-:W-:-:S05]  /*20ae0*/  @P5 MOV R7, R9 ;  /* 0x0000000900075202 */ /* 0x000fca0000000f00 */
[----:B------:R0:W-:Y:S01]  /*20af0*/  @P5 STG.E desc[UR44][R6.64+0x380], R13 ;  /* 0x0003800d06005986 */ /* 0x0001e2000c10192c */
[C---:B------:R-:W-:Y:S02]  /*20b00*/  ISETP.GT.AND P5, PT, R0.reuse, 0xe8, P0 ;  /* 0x000000e80000780c */ /* 0x040fe400007a4270 */
[C---:B------:R-:W-:Y:S01]  /*20b10*/  ISETP.GT.AND P2, PT, R0.reuse, 0xe8, P1 ;  /* 0x000000e80000780c */ /* 0x040fe20000f44270 */
[----:B0-----:R-:W-:Y:S02]  /*20b20*/  @P6 IMAD.MOV.U32 R6, RZ, RZ, R8 ;  /* 0x000000ffff066224 */ /* 0x001fe400078e0008 */
[----:B------:R-:W-:Y:S01]  /*20b30*/  @P6 IMAD.MOV.U32 R7, RZ, RZ, R9 ;  /* 0x000000ffff076224 */ /* 0x000fe200078e0009 */
[----:B------:R-:W-:-:S04]  /*20b40*/  ISETP.GT.AND P3, PT, R0, 0xe9, P0 ;  /* 0x000000e90000780c */ /* 0x000fc80000764270 */
[----:B------:R0:W-:Y:S01]  /*20b50*/  @P6 STG.E desc[UR44][R6.64+0x384], R139 ;  /* 0x0003848b06006986 */ /* 0x0001e2000c10192c */
[----:B------:R-:W-:Y:S01]  /*20b60*/  ISETP.GT.AND P6, PT, R0, 0xe9, P1 ;  /* 0x000000e90000780c */ /* 0x000fe20000fc4270 */
[-C--:B------:R-:W-:Y:S01]  /*20b70*/  FMUL R11, R140, R2.reuse ;  /* 0x000000028c0b7220 */ /* 0x080fe20000400000 */
[-C--:B------:R-:W-:Y:S01]  /*20b80*/  FMUL R141, R141, R2.reuse ;  /* 0x000000028d8d7220 */ /* 0x080fe20000400000 */
[-C--:B------:R-:W-:Y:S01]  /*20b90*/  FMUL R15, R142, R2.reuse ;  /* 0x000000028e0f7220 */ /* 0x080fe20000400000 */
[----:B------:R-:W-:Y:S02]  /*20ba0*/  ISETP.GT.AND P4, PT, R0, 0xf0, P1 ;  /* 0x000000f00000780c */ /* 0x000fe40000f84270 */
[----:B------:R-:W-:Y:S02]  /*20bb0*/  F2FP.TF32.F32.PACK_B R11, R11 ;  /* 0x0000000bff0b723e */ /* 0x000fe400024050ff */
[----:B------:R-:W-:Y:S01]  /*20bc0*/  F2FP.TF32.F32.PACK_B R141, R141 ;  /* 0x0000008dff8d723e */ /* 0x000fe200024050ff */
[----:B------:R-:W-:Y:S01]  /*20bd0*/  FMUL R143, R143, R2 ;  /* 0x000000028f8f7220 */ /* 0x000fe20000400000 */
[----:B------:R-:W-:Y:S01]  /*20be0*/  F2FP.TF32.F32.PACK_B R15, R15 ;  /* 0x0000000fff0f723e */ /* 0x000fe200024050ff */
[----:B0-----:R-:W-:Y:S01]  /*20bf0*/  @P5 IMAD.MOV.U32 R7, RZ, RZ, R9 ;  /* 0x000000ffff075224 */ /* 0x001fe200078e0009 */
[----:B------:R-:W-:Y:S01]  /*20c00*/  @P5 MOV R6, R8 ;  /* 0x0000000800065202 */ /* 0x000fe20000000f00 */
[----:B------:R-:W-:Y:S01]  /*20c10*/  FMUL R3, R144, R2 ;  /* 0x0000000290037220 */ /* 0x000fe20000400000 */
[----:B------:R-:W-:Y:S01]  /*20c20*/  @P2 STG.E desc[UR44][R4.64+0x3a0], R11 ;  /* 0x0003a00b04002986 */ /* 0x000fe2000c10192c */
[----:B------:R-:W-:-:S03]  /*20c30*/  F2FP.TF32.F32.PACK_B R143, R143 ;  /* 0x0000008fff8f723e */ /* 0x000fc600024050ff */
[----:B------:R-:W-:Y:S01]  /*20c40*/  @P6 STG.E desc[UR44][R4.64+0x3a4], R141 ;  /* 0x0003a48d04006986 */ /* 0x000fe2000c10192c */
[----:B------:R-:W-:-:S03]  /*20c50*/  F2FP.TF32.F32.PACK_B R3, R3 ;  /* 0x00000003ff03723e */ /* 0x000fc600024050ff */
[----:B------:R0:W-:Y:S01]  /*20c60*/  @P5 STG.E desc[UR44][R6.64+0x3a0], R15 ;  /* 0x0003a00f06005986 */ /* 0x0001e2000c10192c */
[C---:B------:R-:W-:Y:S02]  /*20c70*/  ISETP.GT.AND P5, PT, R0.reuse, 0xf0, P0 ;  /* 0x000000f00000780c */ /* 0x040fe400007a4270 */
[----:B------:R-:W-:Y:S01]  /*20c80*/  ISETP.GT.AND P2, PT, R0, 0xf1, P1 ;  /* 0x000000f10000780c */ /* 0x000fe20000f44270 */
[-C--:B------:R-:W-:Y:S01]  /*20c90*/  FMUL R145, R145, R2.reuse ;  /* 0x0000000291917220 */ /* 0x080fe20000400000 */
[----:B0-----:R-:W-:Y:S01]  /*20ca0*/  @P3 IMAD.MOV.U32 R6, RZ, RZ, R8 ;  /* 0x000000ffff063224 */ /* 0x001fe200078e0008 */
[----:B------:R-:W-:Y:S01]  /*20cb0*/  @P3 MOV R7, R9 ;  /* 0x0000000900073202 */ /* 0x000fe20000000f00 */
[----:B------:R-:W-:-:S04]  /*20cc0*/  FMUL R13, R146, R2 ;  /* 0x00000002920d7220 */ /* 0x000fc80000400000 */
[----:B------:R0:W-:Y:S04]  /*20cd0*/  @P3 STG.E desc[UR44][R6.64+0x3a4], R143 ;  /* 0x0003a48f06003986 */ /* 0x0001e8000c10192c */
[----:B------:R-:W-:Y:S01]  /*20ce0*/  @P4 STG.E desc[UR44][R4.64+0x3c0], R3 ;  /* 0x0003c00304004986 */ /* 0x000fe2000c10192c */
[C---:B------:R-:W-:Y:S02]  /*20cf0*/  ISETP.GT.AND P4, PT, R0.reuse, 0xf1, P0 ;  /* 0x000000f10000780c */ /* 0x040fe40000784270 */
[C---:B------:R-:W-:Y:S02]  /*20d00*/  ISETP.GT.AND P3, PT, R0.reuse, 0xf8, P1 ;  /* 0x000000f80000780c */ /* 0x040fe40000f64270 */
[----:B------:R-:W-:Y:S02]  /*20d10*/  F2FP.TF32.F32.PACK_B R145, R145 ;  /* 0x00000091ff91723e */ /* 0x000fe400024050ff */
[C---:B------:R-:W-:Y:S01]  /*20d20*/  ISETP.GT.AND P1, PT, R0.reuse, 0xf9, P1 ;  /* 0x000000f90000780c */ /* 0x040fe20000f24270 */
[----:B0-----:R-:W-:Y:S01]  /*20d30*/  @P5 IMAD.MOV.U32 R6, RZ, RZ, R8 ;  /* 0x000000ffff065224 */ /* 0x001fe200078e0008 */
[----:B------:R-:W-:Y:S01]  /*20d40*/  ISETP.GT.AND P6, PT, R0, 0xf8, P0 ;  /* 0x000000f80000780c */ /* 0x000fe200007c4270 */
[----:B------:R-:W-:Y:S01]  /*20d50*/  @P5 IMAD.MOV.U32 R7, RZ, RZ, R9 ;  /* 0x000000ffff075224 */ /* 0x000fe200078e0009 */
[----:B------:R-:W-:Y:S01]  /*20d60*/  F2FP.TF32.F32.PACK_B R13, R13 ;  /* 0x0000000dff0d723e */ /* 0x000fe200024050ff */
[-C--:B------:R-:W-:Y:S01]  /*20d70*/  FMUL R147, R147, R2.reuse ;  /* 0x0000000293937220 */ /* 0x080fe20000400000 */
[-C--:B------:R-:W-:Y:S01]  /*20d80*/  FMUL R19, R148, R2.reuse ;  /* 0x0000000294137220 */ /* 0x080fe20000400000 */
[----:B------:R-:W-:Y:S01]  /*20d90*/  FMUL R149, R149, R2 ;  /* 0x0000000295957220 */ /* 0x000fe20000400000 */
[----:B------:R-:W-:Y:S01]  /*20da0*/  @P2 STG.E desc[UR44][R4.64+0x3c4], R145 ;  /* 0x0003c49104002986 */ /* 0x000fe2000c10192c */
[----:B------:R-:W-:-:S02]  /*20db0*/  ISETP.GT.AND P0, PT, R0, 0xf9, P0 ;  /* 0x000000f90000780c */ /* 0x000fc40000704270 */
[----:B------:R-:W-:Y:S01]  /*20dc0*/  F2FP.TF32.F32.PACK_B R147, R147 ;  /* 0x00000093ff93723e */ /* 0x000fe200024050ff */
[----:B------:R0:W-:Y:S01]  /*20dd0*/  @P5 STG.E desc[UR44][R6.64+0x3c0], R13 ;  /* 0x0003c00d06005986 */ /* 0x0001e2000c10192c */
[----:B------:R-:W-:Y:S01]  /*20de0*/  F2FP.TF32.F32.PACK_B R19, R19 ;  /* 0x00000013ff13723e */ /* 0x000fe200024050ff */
[-C--:B------:R-:W-:Y:S01]  /*20df0*/  FMUL R21, R150, R2.reuse ;  /* 0x0000000296157220 */ /* 0x080fe20000400000 */
[----:B------:R-:W-:Y:S01]  /*20e00*/  F2FP.TF32.F32.PACK_B R149, R149 ;  /* 0x00000095ff95723e */ /* 0x000fe200024050ff */
[----:B------:R-:W-:Y:S01]  /*20e10*/  FMUL R151, R151, R2 ;  /* 0x0000000297977220 */ /* 0x000fe20000400000 */
[----:B0-----:R-:W-:Y:S01]  /*20e20*/  @P4 MOV R6, R8 ;  /* 0x0000000800064202 */ /* 0x001fe20000000f00 */
[----:B------:R-:W-:Y:S01]  /*20e30*/  @P4 IMAD.MOV.U32 R7, RZ, RZ, R9 ;  /* 0x000000ffff074224 */ /* 0x000fe200078e0009 */
[----:B------:R-:W-:-:S04]  /*20e40*/  F2FP.TF32.F32.PACK_B R21, R21 ;  /* 0x00000015ff15723e */ /* 0x000fc800024050ff */
[----:B------:R-:W-:Y:S01]  /*20e50*/  @P4 STG.E desc[UR44][R6.64+0x3c4], R147 ;  /* 0x0003c49306004986 */ /* 0x000fe2000c10192c */
[----:B------:R-:W-:-:S03]  /*20e60*/  F2FP.TF32.F32.PACK_B R151, R151 ;  /* 0x00000097ff97723e */ /* 0x000fc600024050ff */
[----:B------:R-:W-:Y:S04]  /*20e70*/  @P3 STG.E desc[UR44][R4.64+0x3e0], R19 ;  /* 0x0003e01304003986 */ /* 0x000fe8000c10192c */
[----:B------:R0:W-:Y:S02]  /*20e80*/  @P1 STG.E desc[UR44][R4.64+0x3e4], R149 ;  /* 0x0003e49504001986 */ /* 0x0001e4000c10192c */
[----:B0-----:R-:W-:Y:S01]  /*20e90*/  @P6 IMAD.MOV.U32 R4, RZ, RZ, R8 ;  /* 0x000000ffff046224 */ /* 0x001fe200078e0008 */
[----:B------:R-:W-:-:S05]  /*20ea0*/  @P6 MOV R5, R9 ;  /* 0x0000000900056202 */ /* 0x000fca0000000f00 */
[----:B------:R0:W-:Y:S04]  /*20eb0*/  @P6 STG.E desc[UR44][R4.64+0x3e0], R21 ;  /* 0x0003e01504006986 */ /* 0x0001e8000c10192c */
[----:B------:R0:W-:Y:S02]  /*20ec0*/  @P0 STG.E desc[UR44][R8.64+0x3e4], R151 ;  /* 0x0003e49708000986 */ /* 0x0001e4000c10192c */
.L_x_536:
[----:B------:R-:W-:Y:S05]  /*20ed0*/  BSYNC B0 ;  /* 0x0000000000007941 */ /* 0x000fea0003800000 */
.L_x_28:
[----:B0---4-:R-:W4:Y:S01]  /*20ee0*/  LDL.LU R4, [R1+0x200] ;  /* 0x0002000001047983 */ /* 0x011f220000300800 */
[----:B------:R-:W-:Y:S01]  /*20ef0*/  ULDC UR4, c[0x0][0xc] ;  /* 0x0000030000047ab9 */ /* 0x000fe20000000800 */
[----:B------:R-:W-:Y:S01]  /*20f00*/  ULDC UR5, c[0x0][0x10] ;  /* 0x0000040000057ab9 */ /* 0x000fe20000000800 */
[----:B-----5:R-:W4:Y:S01]  /*20f10*/  LDC R3, c[0x0][0x14] ;  /* 0x00000500ff037b82 */ /* 0x020f220000000800 */
[----:B------:R-:W-:Y:S01]  /*20f20*/  UIMAD.WIDE.U32 UR4, UR4, UR5, URZ ;  /* 0x00000005040472a5 */ /* 0x000fe2000f8e003f */
[----:B------:R-:W-:Y:S01]  /*20f30*/  IMAD.MOV.U32 R5, RZ, RZ, R17 ;  /* 0x000000ffff057224 */ /* 0x000fe200078e0011 */
[----:B------:R-:W-:Y:S01]  /*20f40*/  UMOV UR41, 0xffffffff ;  /* 0xffffffff00297882 */ /* 0x000fe20000000000 */
[----:B------:R-:W-:Y:S01]  /*20f50*/  UMOV UR42, 0xffffffff ;  /* 0xffffffff002a7882 */ /* 0x000fe20000000000 */
[----:B------:R-:W-:Y:S02]  /*20f60*/  PRMT R0, RZ, 0x7610, R0 ;  /* 0x00007610ff007816 */ /* 0x000fe40000000000 */
[----:B----4-:R-:W-:-:S04]  /*20f70*/  IMAD.WIDE.U32 R4, R3, UR4, R4 ;  /* 0x0000000403047c25 */ /* 0x010fc8000f8e0004 */
[----:B------:R-:W-:Y:S01]  /*20f80*/  IMAD R3, R3, UR5, RZ ;  /* 0x0000000503037c24 */ /* 0x000fe2000f8e02ff */
[----:B------:R-:W-:Y:S01]  /*20f90*/  MOV R6, R4 ;  /* 0x0000000400067202 */ /* 0x000fe20000000f00 */
[----:B------:R-:W-:Y:S02]  /*20fa0*/  ULDC.64 UR4, c[0x0][0x650] ;  /* 0x0001940000047ab9 */ /* 0x000fe40000000a00 */
[----:B------:R-:W-:Y:S01]  /*20fb0*/  IMAD.IADD R17, R5, 0x1, R3 ;  /* 0x0000000105117824 */ /* 0x000fe200078e0203 */
[----:B------:R-:W-:Y:S01]  /*20fc0*/  ISETP.GE.U32.AND P0, PT, R4, UR4, PT ;  /* 0x0000000404007c0c */ /* 0x000fe2000bf06070 */
[----:B------:R0:W-:Y:S03]  /*20fd0*/  STL [R1+0x200], R6 ;  /* 0x0002000601007387 */ /* 0x0001e60000100800 */
[----:B------:R-:W-:-:S13]  /*20fe0*/  ISETP.GE.U32.AND.EX P0, PT, R17, UR5, PT, P0 ;  /* 0x0000000511007c0c */ /* 0x000fda000bf06100 */
[----:B0-----:R-:W-:Y:S05]  /*20ff0*/  @P0 BRA `(.L_x_537) ;  /* 0x0000000400880947 */ /* 0x001fea0003800000 */
[----:B------:R-:W0:Y:S01]  /*21000*/  S2UR UR6, SR_CTAID.X ;  /* 0x00000000000679c3 */ /* 0x000e220000002500 */
[----:B------:R-:W-:Y:S01]  /*21010*/  ULDC.64 UR12, c[0x0][0x628] ;  /* 0x00018a00000c7ab9 */ /* 0x000fe20000000a00 */
[----:B------:R-:W-:Y:S01]  /*21020*/  ULDC UR4, c[0x0][0x150] ;  /* 0x0000540000047ab9 */ /* 0x000fe20000000800 */
[----:B------:R-:W-:Y:S01]  /*21030*/  ISETP.NE.U32.AND P0, PT, RZ, UR12, PT ;  /* 0x0000000cff007c0c */ /* 0x000fe2000bf05070 */
[----:B------:R-:W-:Y:S01]  /*21040*/  ULDC UR15, c[0x0][0x630] ;  /* 0x00018c00000f7ab9 */ /* 0x000fe20000000800 */
[C---:B------:R-:W-:Y:S01]  /*21050*/  R2UR UR16, R6.reuse ;  /* 0x00000000061072ca */ /* 0x040fe200000e0000 */
[----:B------:R-:W-:Y:S01]  /*21060*/  ULDC UR19, c[0x0][0x154] ;  /* 0x0000550000137ab9 */ /* 0x000fe20000000800 */
[----:B------:R-:W-:Y:S01]  /*21070*/  ISETP.NE.AND.EX P0, PT, RZ, UR13, PT, P0 ;  /* 0x0000000dff007c0c */ /* 0x000fe2000bf05300 */
[----:B------:R-:W4:Y:S01]  /*21080*/  S2UR UR18, SR_CTAID.Y ;  /* 0x00000000001279c3 */ /* 0x000f220000002600 */
[----:B------:R-:W-:Y:S02]  /*21090*/  R2UR UR17, R17 ;  /* 0x00000000111172ca */ /* 0x000fe400000e0000 */
[----:B------:R-:W-:-:S02]  /*210a0*/  R2UR UR10, R6 ;  /* 0x00000000060a72ca */ /* 0x000fc400000e0000 */
[----:B------:R-:W-:Y:S02]  /*210b0*/  R2UR UR11, R17 ;  /* 0x00000000110b72ca */ /* 0x000fe400000e0000 */
[----:B0-----:R-:W-:-:S05]  /*210c0*/  I2FP.F32.U32 R0, UR6 ;  /* 0x0000000600007c45 */ /* 0x001fca0008201000 */
[----:B------:R-:W-:-:S04]  /*210d0*/  FMUL R0, R0, UR4 ;  /* 0x0000000400007c20 */ /* 0x000fc80008400000 */
[----:B------:R0:W0:Y:S01]  /*210e0*/  F2I.U32.TRUNC.NTZ R3, R0 ;  /* 0x0000000000037305 */ /* 0x000022000020f000 */
[----:B----4-:R-:W-:Y:S05]  /*210f0*/  @!P0 BRA `(.L_x_538) ;  /* 0x0000000000308947 */ /* 0x010fea0003800000 */
        /* <DEDUP_REMOVED lines=12> */
.L_x_538:
[----:B------:R-:W-:Y:S01]  /*211c0*/  USHF.R.U64 UR42, UR10, UR15, UR11 ;  /* 0x0000000f0a2a7299 */ /* 0x000fe2000800120b */
[----:B0-----:R-:W-:Y:S01]  /*211d0*/  I2FP.F32.U32 R0, UR18 ;  /* 0x0000001200007c45 */ /* 0x001fe20008201000 */
[----:B------:R-:W-:Y:S02]  /*211e0*/  USHF.R.U32.HI UR4, URZ, UR15, UR11 ;  /* 0x0000000f3f047299 */ /* 0x000fe4000801160b */
        /* <DEDUP_REMOVED lines=8> */
[----:B------:R-:W-:Y:S01]  /*21270*/  UIMAD.WIDE.U32 UR8, UR10, UR12, UR8 ;  /* 0x0000000c0a0872a5 */ /* 0x000fe2000f8e0008 */
[----:B------:R-:W-:Y:S01]  /*21280*/  R2UR UR12, R3 ;  /* 0x00000000030c72ca */ /* 0x000fe200000e0000 */
[----:B------:R-:W-:Y:S01]  /*21290*/  UIMAD UR10, UR10, UR13, UR4 ;  /* 0x0000000d0a0a72a4 */ /* 0x000fe2000f8e0204 */
[----:B------:R-:W-:Y:S01]  /*212a0*/  ULDC UR11, c[0x0][0x618] ;  /* 0x00018600000b7ab9 */ /* 0x000fe20000000800 */
[----:B------:R-:W-:Y:S02]  /*212b0*/  ULDC UR21, c[0x0][0x658] ;  /* 0x0001960000157ab9 */ /* 0x000fe40000000800 */
[----:B------:R-:W-:Y:S01]  /*212c0*/  UIADD3 UR9, UR9, UR10, URZ ;  /* 0x0000000a09097290 */ /* 0x000fe2000fffe03f */
[----:B------:R-:W-:Y:S01]  /*212d0*/  UMOV UR15, 0xffffffff ;  /* 0xffffffff000f7882 */ /* 0x000fe20000000000 */
[----:B------:R-:W-:Y:S01]  /*212e0*/  ULDC.64 UR4, c[0x0][0x640] ;  /* 0x0001900000047ab9 */ /* 0x000fe20000000a00 */
[----:B------:R-:W-:Y:S01]  /*212f0*/  USHF.L.U32 UR15, UR15, UR21, URZ ;  /* 0x000000150f0f7299 */ /* 0x000fe2000800063f */
[----:B------:R-:W-:Y:S01]  /*21300*/  ISETP.NE.U32.AND P0, PT, RZ, UR4, PT ;  /* 0x00000004ff007c0c */ /* 0x000fe2000bf05070 */
[----:B------:R-:W-:-:S02]  /*21310*/  USHF.R.U64 UR16, UR8, UR11, UR9 ;  /* 0x0000000b08107299 */ /* 0x000fc40008001209 */
[----:B------:R-:W-:Y:S01]  /*21320*/  USHF.R.U32.HI UR8, URZ, UR11, UR9 ;  /* 0x0000000b3f087299 */ /* 0x000fe20008011609 */
[----:B0-----:R-:W-:Y:S01]  /*21330*/  R2UR UR14, R0 ;  /* 0x00000000000e72ca */ /* 0x001fe200000e0000 */
[----:B------:R-:W-:Y:S01]  /*21340*/  ULDC UR17, c[0x0][0x608] ;  /* 0x0001820000117ab9 */ /* 0x000fe20000000800 */
[----:B------:R-:W-:Y:S01]  /*21350*/  ULOP3.LUT UR40, URZ, UR15, URZ, 0x33, !UPT ;  /* 0x0000000f3f287292 */ /* 0x000fe2000f8e333f */
[----:B------:R-:W-:Y:S01]  /*21360*/  ISETP.NE.AND.EX P0, PT, RZ, UR5, PT, P0 ;  /* 0x00000005ff007c0c */ /* 0x000fe2000bf05300 */
[----:B------:R-:W-:Y:S02]  /*21370*/  USHF.R.U64 UR15, UR16, UR17, UR8 ;  /* 0x00000011100f7299 */ /* 0x000fe40008001208 */
[----:B------:R-:W-:Y:S02]  /*21380*/  USHF.R.U32.HI UR8, URZ, UR17, UR8 ;  /* 0x000000113f087299 */ /* 0x000fe40008011608 */
[----:B------:R-:W-:Y:S02]  /*21390*/  UIADD3 UR12, -UR12, URZ, URZ ;  /* 0x0000003f0c0c7290 */ /* 0x000fe4000fffe13f */
[----:B------:R-:W-:Y:S01]  /*213a0*/  USHF.R.U64 UR17, UR15, UR21, UR8 ;  /* 0x000000150f117299 */ /* 0x000fe20008001208 */
[----:B------:R-:W-:Y:S01]  /*213b0*/  UMOV UR19, 0x1 ;  /* 0x0000000100137882 */ /* 0x000fe20000000000 */
[----:B------:R-:W-:Y:S01]  /*213c0*/  ULDC UR13, c[0x0][0x144] ;  /* 0x00005100000d7ab9 */ /* 0x000fe20000000800 */
[----:B------:R-:W-:Y:S01]  /*213d0*/  ULDC UR7, c[0x0][0x600] ;  /* 0x0001800000077ab9 */ /* 0x000fe20000000800 */
[----:B------:R-:W-:-:S02]  /*213e0*/  USHF.L.U32 UR24, UR19, UR21, URZ ;  /* 0x0000001513187299 */ /* 0x000fc4000800063f */
[----:B------:R-:W-:Y:S02]  /*213f0*/  USHF.R.U32.HI UR8, URZ, UR21, UR8 ;  /* 0x000000153f087299 */ /* 0x000fe40008011608 */
[----:B------:R-:W-:Y:S02]  /*21400*/  UIMAD UR21, UR13, UR12, UR6 ;  /* 0x0000000c0d1572a4 */ /* 0x000fe4000f8e0206 */
[----:B------:R-:W-:Y:S02]  /*21410*/  UIADD3 UR20, UR7, -0x1, URZ ;  /* 0xffffffff07147890 */ /* 0x000fe4000fffe03f */
[----:B------:R-:W-:Y:S01]  /*21420*/  UIADD3 UR19, -UR14, URZ, URZ ;  /* 0x0000003f0e137290 */ /* 0x000fe2000fffe13f */
        /* <DEDUP_REMOVED lines=17> */
.L_x_539:
[----:B------:R-:W-:Y:S01]  /*21540*/  UISETP.NE.AND UP0, UPT, UR39, URZ, UPT ;  /* 0x0000003f2700728c */ /* 0x000fe2000bf05270 */
[----:B------:R-:W-:Y:S01]  /*21550*/  IMAD.MOV.U32 R0, RZ, RZ, 0x1 ;  /* 0x00000001ff007424 */ /* 0x000fe200078e00ff */
[----:B------:R-:W-:Y:S02]  /*21560*/  USHF.R.U64 UR4, UR6, UR22, UR8 ;  /* 0x0000001606047299 */ /* 0x000fe40008001208 */
[----:B------:R-:W-:Y:S02]  /*21570*/  ULOP3.LUT UR40, UR15, UR40, URZ, 0xc0, !UPT ;  /* 0x000000280f287292 */ /* 0x000fe4000f8ec03f */
[----:B------:R-:W-:Y:S02]  /*21580*/  UIADD3 UR5, -UR4, URZ, URZ ;  /* 0x0000003f04057290 */ /* 0x000fe4000fffe13f */
[----:B------:R-:W-:Y:S02]  /*21590*/  UIMAD UR40, UR24, UR4, UR40 ;  /* 0x00000004182872a4 */ /* 0x000fe4000f8e0228 */
[----:B------:R-:W-:-:S02]  /*215a0*/  ULOP3.LUT UR16, UR16, UR20, URZ, 0xc0, !UPT ;  /* 0x0000001410107292 */ /* 0x000fc4000f8ec03f */
[----:B------:R-:W-:Y:S02]  /*215b0*/  @UP0 UIMAD UR21, UR25, UR19, UR18 ;  /* 0x00000013191502a4 */ /* 0x000fe4000f8e0212 */
[----:B------:R-:W-:-:S03]  /*215c0*/  UIMAD UR4, UR5, UR23, UR17 ;  /* 0x00000017050472a4 */ /* 0x000fc6000f8e0211 */
[----:B------:R-:W-:Y:S01]  /*215d0*/  ULDC UR5, c[0x0][0x610] ;  /* 0x0001840000057ab9 */ /* 0x000fe20000000800 */
[----:B------:R-:W-:Y:S02]  /*215e0*/  UIMAD UR4, UR4, UR7, UR16 ;  /* 0x00000007040472a4 */ /* 0x000fe4000f8e0210 */
[----:B------:R-:W-:-:S04]  /*215f0*/  UIMAD UR40, UR40, UR5, UR21 ;  /* 0x00000005282872a4 */ /* 0x000fc8000f8e0215 */
[----:B------:R-:W-:Y:S02]  /*21600*/  USEL UR41, UR4, UR40, !UP0 ;  /* 0x0000002804297287 */ /* 0x000fe4000c000000 */
[----:B------:R-:W-:-:S12]  /*21610*/  USEL UR40, UR40, UR4, !UP0 ;  /* 0x0000000428287287 */ /* 0x000fd8000c000000 */
.L_x_537:
[----:B------:R-:W-:-:S13]  /*21620*/  LOP3.LUT P0, RZ, R0, 0xff, RZ, 0xc0, !PT ;  /* 0x000000ff00ff7812 */ /* 0x000fda000780c0ff */
[----:B------:R-:W-:Y:S05]  /*21630*/  @P0 BRA `(.L_x_540) ;  /* 0xfffffdf800b80947 */ /* 0x000fea000383ffff */
[----:B------:R-:W-:Y:S05]  /*21640*/  EXIT ;  /* 0x000000000000794d */ /* 0x000fea0003800000 */
.L_x_3:
[----:B------:R-:W2:Y:S01]  /*21650*/  LDL R4, [R1+0x200] ;  /* 0x0002000001047983 */ /* 0x000ea20000100800 */
[----:B------:R-:W-:Y:S01]  /*21660*/  ULDC.64 UR8, c[0x0][0x650] ;  /* 0x0001940000087ab9 */ /* 0x000fe20000000a00 */
[----:B------:R-:W-:Y:S01]  /*21670*/  PRMT R0, RZ, 0x7610, R0 ;  /* 0x00007610ff007816 */ /* 0x000fe20000000000 */
[----:B------:R-:W-:Y:S01]  /*21680*/  IMAD.MOV.U32 R3, RZ, RZ, -0x1 ;  /* 0xffffffffff037424 */ /* 0x000fe200078e00ff */
[----:B------:R-:W-:Y:S01]  /*21690*/  MOV R2, 0xffffffff ;  /* 0xffffffff00027802 */ /* 0x000fe20000000f00 */
[----:B------:R-:W-:Y:S01]  /*216a0*/  IMAD.MOV.U32 R10, RZ, RZ, -0x1 ;  /* 0xffffffffff0a7424 */ /* 0x000fe200078e00ff */
[----:B--2---:R-:W-:-:S04]  /*216b0*/  ISETP.GE.U32.AND P0, PT, R4, UR8, PT ;  /* 0x0000000804007c0c */ /* 0x004fc8000bf06070 */
[----:B------:R-:W-:-:S13]  /*216c0*/  ISETP.GE.U32.AND.EX P0, PT, R17, UR9, PT, P0 ;  /* 0x0000000911007c0c */ /* 0x000fda000bf06100 */
[----:B------:R-:W-:Y:S05]  /*216d0*/  @P0 BRA `(.L_x_541) ;  /* 0x00000004008c0947 */ /* 0x000fea0003800000 */
[----:B------:R-:W-:Y:S01]  /*216e0*/  I2FP.F32.U32 R0, UR4 ;  /* 0x0000000400007c45 */ /* 0x000fe20008201000 */
[----:B0-----:R-:W-:Y:S01]  /*216f0*/  ULDC.64 UR16, c[0x0][0x628] ;  /* 0x00018a0000107ab9 */ /* 0x001fe20000000a00 */
        /* <DEDUP_REMOVED lines=24> */
.L_x_542:
        /* <DEDUP_REMOVED lines=24> */
[----:B------:R-:W-:Y:S01]  /*21a00*/  UMOV UR19, 0x1 ;  /* 0x0000000100137882 */ /* 0x000fe20000000000 */
[----:B------:R-:W-:Y:S01]  /*21a10*/  ULDC UR20, c[0x0][0x608] ;  /* 0x0001820000147ab9 */ /* 0x000fe20000000800 */
[----:B------:R-:W-:Y:S01]  /*21a20*/  USHF.L.U32 UR26, UR19, UR23, URZ ;  /* 0x00000017131a7299 */ /* 0x000fe2000800063f */
[----:B------:R-:W-:Y:S01]  /*21a30*/  ISETP.NE.AND.EX P0, PT, RZ, UR9, PT, P0 ;  /* 0x00000009ff007c0c */ /* 0x000fe2000bf05300 */
[----:B------:R-:W-:Y:S02]  /*21a40*/  USHF.R.U64 UR19, UR18, UR20, UR11 ;  /* 0x0000001412137299 */ /* 0x000fe4000800120b */
[----:B------:R-:W-:Y:S02]  /*21a50*/  USHF.R.U32.HI UR11, URZ, UR20, UR11 ;  /* 0x000000143f0b7299 */ /* 0x000fe4000801160b */
[----:B------:R-:W-:-:S02]  /*21a60*/  UIADD3 UR15, -UR15, URZ, URZ ;  /* 0x0000003f0f0f7290 */ /* 0x000fc4000fffe13f */
[----:B------:R-:W-:Y:S01]  /*21a70*/  USHF.R.U64 UR20, UR19, UR23, UR11 ;  /* 0x0000001713147299 */ /* 0x000fe2000800120b */
[----:B------:R-:W-:Y:S01]  /*21a80*/  ULDC UR16, c[0x0][0x144] ;  /* 0x0000510000107ab9 */ /* 0x000fe20000000800 */
[----:B------:R-:W-:Y:S01]  /*21a90*/  ULDC UR6, c[0x0][0x600] ;  /* 0x0001800000067ab9 */ /* 0x000fe20000000800 */
[----:B------:R-:W-:Y:S02]  /*21aa0*/  USHF.R.U32.HI UR11, URZ, UR23, UR11 ;  /* 0x000000173f0b7299 */ /* 0x000fe4000801160b */
[----:B------:R-:W-:Y:S02]  /*21ab0*/  UIMAD UR23, UR16, UR15, UR4 ;  /* 0x0000000f101772a4 */ /* 0x000fe4000f8e0204 */
[----:B------:R-:W-:Y:S02]  /*21ac0*/  UIADD3 UR22, UR6, -0x1, URZ ;  /* 0xffffffff06167890 */ /* 0x000fe4000fffe03f */
[----:B------:R-:W-:Y:S02]  /*21ad0*/  ULOP3.LUT UR27, URZ, UR13, URZ, 0x33, !UPT ;  /* 0x0000000d3f1b7292 */ /* 0x000fe4000f8e333f */
        /* <DEDUP_REMOVED lines=18> */
.L_x_543:
[----:B------:R-:W-:Y:S01]  /*21c00*/  UISETP.NE.AND UP0, UPT, UR39, URZ, UPT ;  /* 0x0000003f2700728c */ /* 0x000fe2000bf05270 */
[----:B------:R-:W-:Y:S01]  /*21c10*/  IMAD.MOV.U32 R0, RZ, RZ, 0x1 ;  /* 0x00000001ff007424 */ /* 0x000fe200078e00ff */
[----:B------:R-:W-:Y:S01]  /*21c20*/  USHF.R.U64 UR8, UR4, UR24, UR11 ;  /* 0x0000001804087299 */ /* 0x000fe2000800120b */
[----:B------:R-:W-:Y:S01]  /*21c30*/  MOV R10, UR5 ;  /* 0x00000005000a7c02 */ /* 0x000fe20008000f00 */
[----:B------:R-:W-:Y:S02]  /*21c40*/  ULOP3.LUT UR4, UR19, UR27, URZ, 0xc0, !UPT ;  /* 0x0000001b13047292 */ /* 0x000fe4000f8ec03f */
[----:B------:R-:W-:Y:S02]  /*21c50*/  ULOP3.LUT UR18, UR18, UR22, URZ, 0xc0, !UPT ;  /* 0x0000001612127292 */ /* 0x000fe4000f8ec03f */
[----:B------:R-:W-:-:S03]  /*21c60*/  UIMAD UR4, UR26, UR8, UR4 ;  /* 0x000000081a0472a4 */ /* 0x000fc6000f8e0204 */
[----:B------:R-:W-:Y:S02]  /*21c70*/  @UP0 UIMAD UR23, UR28, UR21, UR7 ;  /* 0x000000151c1702a4 */ /* 0x000fe4000f8e0207 */
[----:B------:R-:W-:-:S03]  /*21c80*/  UIADD3 UR7, -UR8, URZ, URZ ;  /* 0x0000003f08077290 */ /* 0x000fc6000fffe13f */
[----:B------:R-:W-:Y:S01]  /*21c90*/  ULDC UR8, c[0x0][0x610] ;  /* 0x0001840000087ab9 */ /* 0x000fe20000000800 */
[----:B------:R-:W-:Y:S02]  /*21ca0*/  UIMAD UR7, UR7, UR25, UR20 ;  /* 0x00000019070772a4 */ /* 0x000fe4000f8e0214 */
[----:B------:R-:W-:Y:S02]  /*21cb0*/  UIMAD UR4, UR4, UR8, UR23 ;  /* 0x00000008040472a4 */ /* 0x000fe4000f8e0217 */
[----:B------:R-:W-:-:S04]  /*21cc0*/  UIMAD UR7, UR7, UR6, UR18 ;  /* 0x00000006070772a4 */ /* 0x000fc8000f8e0212 */
[----:B------:R-:W-:Y:S02]  /*21cd0*/  USEL UR6, UR7, UR4, !UP0 ;  /* 0x0000000407067287 */ /* 0x000fe4000c000000 */
[----:B------:R-:W-:-:S04]  /*21ce0*/  USEL UR4, UR4, UR7, !UP0 ;  /* 0x0000000704047287 */ /* 0x000fc8000c000000 */
[----:B------:R-:W-:Y:S02]  /*21cf0*/  IMAD.U32 R2, RZ, RZ, UR6 ;  /* 0x00000006ff027e24 */ /* 0x000fe4000f8e00ff */
[----:B------:R-:W-:-:S07]  /*21d00*/  IMAD.U32 R3, RZ, RZ, UR4 ;  /* 0x00000004ff037e24 */ /* 0x000fce000f8e00ff */
.L_x_541:
[----:B------:R-:W-:-:S08]  /*21d10*/  NOP ;  /* 0x0000000000007918 */ /* 0x000fd00000000000 */
[----:B0-----:R-:W0:-:S00]  /*21d20*/  USETMAXREG.DEALLOC.CTAPOOL 0x18 ;  /* 0x00000018000079c8 */ /* 0x001e0000080e0500 */
[----:B------:R-:W-:-:S13]  /*21d30*/  ISETP.NE.AND P0, PT, RZ, UR10, PT ;  /* 0x0000000aff007c0c */ /* 0x000fda000bf05270 */
[----:B------:R-:W-:Y:S05]  /*21d40*/  @P0 EXIT ;  /* 0x000000000000094d */ /* 0x000fea0003800000 */
[----:B0-----:R-:W-:Y:S01]  /*21d50*/  LOP3.LUT P0, RZ, R0, 0xff, RZ, 0xc0, !PT ;  /* 0x000000ff00ff7812 */ /* 0x001fe2000780c0ff */
[----:B------:R-:W-:Y:S01]  /*21d60*/  IMAD.MOV.U32 R7, RZ, RZ, RZ ;  /* 0x000000ffff077224 */ /* 0x000fe200078e00ff */
[----:B------:R-:W-:-:S11]  /*21d70*/  MOV R0, 0x1 ;  /* 0x0000000100007802 */ /* 0x000fd60000000f00 */
[----:B------:R-:W-:Y:S05]  /*21d80*/  @!P0 BRA `(.L_x_544) ;  /* 0x0000000c00808947 */ /* 0x000fea0003800000 */
[----:B------:R-:W0:Y:S01]  /*21d90*/  LDC R0, c[0x0][0x28c] ;  /* 0x0000a300ff007b82 */ /* 0x000e220000000800 */
[----:B------:R-:W1:Y:S01]  /*21da0*/  S2R R4, SR_TID.X ;  /* 0x0000000000047919 */ /* 0x000e620000002100 */
[----:B------:R-:W-:Y:S01]  /*21db0*/  ULDC UR5, c[0x0][0x658] ;  /* 0x0001960000057ab9 */ /* 0x000fe20000000800 */
[----:B------:R-:W-:Y:S01]  /*21dc0*/  UMOV UR7, 0xffffffff ;  /* 0xffffffff00077882 */ /* 0x000fe20000000000 */
[----:B------:R-:W-:Y:S01]  /*21dd0*/  ULDC UR6, c[0x0][0xc] ;  /* 0x0000030000067ab9 */ /* 0x000fe20000000800 */
[----:B------:R-:W-:Y:S01]  /*21de0*/  USHF.L.U32 UR9, UR7, UR5, URZ ;  /* 0x0000000507097299 */ /* 0x000fe2000800063f */
[----:B------:R-:W-:Y:S01]  /*21df0*/  BSSY B0, `(.L_x_544) ;  /* 0x00000d9000007945 */ /* 0x000fe20003800000 */
[----:B------:R-:W-:Y:S01]  /*21e00*/  UMOV UR8, 0x1 ;  /* 0x0000000100087882 */ /* 0x000fe20000000000 */
[----:B------:R-:W-:Y:S01]  /*21e10*/  ULDC UR7, c[0x0][0x10] ;  /* 0x0000040000077ab9 */ /* 0x000fe20000000800 */
[----:B------:R-:W-:Y:S01]  /*21e20*/  USHF.L.U32 UR5, UR8, UR5, URZ ;  /* 0x0000000508057299 */ /* 0x000fe2000800063f */
[----:B------:R-:W-:Y:S01]  /*21e30*/  MOV R9, 0x1 ;  /* 0x0000000100097802 */ /* 0x000fe20000000f00 */
[----:B------:R-:W-:Y:S01]  /*21e40*/  UIMAD.WIDE.U32 UR6, UR6, UR7, URZ ;  /* 0x00000007060672a5 */ /* 0x000fe2000f8e003f */
[----:B------:R-:W-:Y:S01]  /*21e50*/  IMAD.MOV.U32 R7, RZ, RZ, RZ ;  /* 0x000000ffff077224 */ /* 0x000fe200078e00ff */
[----:B------:R-:W-:Y:S01]  /*21e60*/  ULDC UR8, c[0x0][0x14] ;  /* 0x0000050000087ab9 */ /* 0x000fe20000000800 */
[----:B------:R-:W-:Y:S01]  /*21e70*/  ULDC UR4, c[0x0][0x600] ;  /* 0x0001800000047ab9 */ /* 0x000fe20000000800 */
[----:B------:R-:W-:-:S02]  /*21e80*/  UIMAD.WIDE.U32 UR30, UR6, UR8, URZ ;  /* 0x00000008061e72a5 */ /* 0x000fc4000f8e003f */
[----:B------:R-:W-:Y:S02]  /*21e90*/  UIMAD UR7, UR7, UR8, URZ ;  /* 0x00000008070772a4 */ /* 0x000fe4000f8e023f */
[----:B------:R-:W-:Y:S02]  /*21ea0*/  ULOP3.LUT UR13, UR38, 0x2, URZ, 0xfc, !UPT ;  /* 0x00000002260d7892 */ /* 0x000fe4000f8efc3f */
[----:B------:R-:W-:Y:S02]  /*21eb0*/  UIADD3 UR4, UR4, -0x1, URZ ;  /* 0xffffffff04047890 */ /* 0x000fe4000fffe03f */
[----:B------:R-:W-:Y:S01]  /*21ec0*/  ULOP3.LUT UR6, URZ, UR9, URZ, 0x33, !UPT ;  /* 0x000000093f067292 */ /* 0x000fe2000f8e333f */
[----:B0-----:R-:W-:Y:S01]  /*21ed0*/  VIADD R0, R0, 0x3f ;  /* 0x0000003f00007836 */ /* 0x001fe20000000000 */
[----:B------:R-:W-:Y:S01]  /*21ee0*/  UIADD3 UR7, UR31, UR7, URZ ;  /* 0x000000071f077290 */ /* 0x000fe2000fffe03f */
[----:B------:R-:W-:-:S03]  /*21ef0*/  ULDC.64 UR40, c[0x0][0x198] ;  /* 0x0000660000287ab9 */ /* 0x000fc60000000a00 */
[----:B------:R-:W-:-:S04]  /*21f00*/  SHF.R.S32.HI R5, RZ, 0x1f, R0 ;  /* 0x0000001fff057819 */ /* 0x000fc80000011400 */
[----:B------:R-:W-:Y:S01]  /*21f10*/  LEA.HI R5, R5, R0, RZ, 0x6 ;  /* 0x0000000005057211 */ /* 0x000fe200078f30ff */
[----:B------:R-:W-:Y:S01]  /*21f20*/  IMAD.MOV.U32 R0, RZ, RZ, 0x1 ;  /* 0x00000001ff007424 */ /* 0x000fe200078e00ff */
[C---:B-1----:R-:W-:Y:S02]  /*21f30*/  LOP3.LUT P2, RZ, R4.reuse, 0x7f, RZ, 0xc0, !PT ;  /* 0x0000007f04ff7812 */ /* 0x042fe4000784c0ff */
[----:B------:R-:W-:Y:S02]  /*21f40*/  LOP3.LUT P0, RZ, R4, 0x1f, RZ, 0xc0, !PT ;  /* 0x0000001f04ff7812 */ /* 0x000fe4000780c0ff */
[----:B------:R-:W-:Y:S02]  /*21f50*/  SHF.R.S32.HI R6, RZ, 0x6, R5 ;  /* 0x00000006ff067819 */ /* 0x000fe40000011405 */
[----:B------:R-:W-:Y:S02]  /*21f60*/  PLOP3.LUT P0, PT, P0, P2, PT, 0x8a, 0x0 ;  /* 0x000000000000781c */ /* 0x000fe40000705172 */
[----:B------:R-:W-:-:S11]  /*21f70*/  IADD3 R16, R6, 0x1, RZ ;  /* 0x0000000106107810 */ /* 0x000fd60007ffe0ff */
.L_x_556:
[----:B------:R-:W-:-:S03]  /*21f80*/  UMOV UR8, 0xffffffff ;  /* 0xffffffff00087882 */ /* 0x000fc60000000000 */
[----:B------:R-:W-:Y:S05]  /*21f90*/  BRA.DIV UR8, `(.L_x_545) ;  /* 0x0000001208107947 */ /* 0x000fea000b800000 */
[----:B------:R-:W-:-:S13]  /*21fa0*/  ELECT P6, URZ, PT ;  /* 0x00000000003f782f */ /* 0x000fda00038c0000 */
.L_x_568:
[----:B------:R-:W0:Y:S01]  /*21fb0*/  LDC R4, c[0x0][0x28c] ;  /* 0x0000a300ff047b82 */ /* 0x000e220000000800 */
[----:B------:R-:W-:Y:S01]  /*21fc0*/  BSSY B1, `(.L_x_546) ;  /* 0x0000042000017945 */ /* 0x000fe20003800000 */
[----:B0-----:R-:W-:-:S13]  /*21fd0*/  ISETP.LT.OR P6, PT, R4, 0x1, !P6 ;  /* 0x000000010400780c */ /* 0x001fda00077c1670 */
[----:B------:R-:W-:Y:S05]  /*21fe0*/  @P6 BRA `(.L_x_547) ;  /* 0x0000000000fc6947 */ /* 0x000fea0003800000 */
[----:B------:R-:W-:Y:S01]  /*21ff0*/  IMAD.SHL.U32 R5, R2, 0x100, RZ ;  /* 0x0000010002057824 */ /* 0x000fe200078e00ff */
[----:B------:R-:W-:Y:S01]  /*22000*/  MOV R13, RZ ;  /* 0x000000ff000d7202 */ /* 0x000fe20000000f00 */
[----:B------:R-:W-:Y:S01]  /*22010*/  IMAD.SHL.U32 R3, R3, 0x100, RZ ;  /* 0x0000010003037824 */ /* 0x000fe200078e00ff */
[----:B------:R-:W-:Y:S01]  /*22020*/  MOV R8, R7 ;  /* 0x0000000700087202 */ /* 0x000fe20000000f00 */
[----:B------:R-:W-:Y:S02]  /*22030*/  IMAD.MOV.U32 R4, RZ, RZ, R16 ;  /* 0x000000ffff047224 */ /* 0x000fe400078e0010 */
[----:B------:R-:W-:-:S07]  /*22040*/  IMAD.MOV.U32 R2, RZ, RZ, R0 ;  /* 0x000000ffff027224 */ /* 0x000fce00078e0000 */
.L_x_551:
[----:B------:R-:W0:Y:S01]  /*22050*/  S2R R12, SR_CgaCtaId ;  /* 0x00000000000c7919 */ /* 0x000e220000008800 */
[----:B------:R-:W-:-:S04]  /*22060*/  MOV R11, 0x400 ;  /* 0x00000400000b7802 */ /* 0x000fc80000000f00 */
[----:B0-----:R-:W-:Y:S02]  /*22070*/  LEA R15, R12, R11, 0x18 ;  /* 0x0000000b0c0f7211 */ /* 0x001fe400078ec0ff */
[----:B------:R-:W-:Y:S01]  /*22080*/  SHF.L.U32 R11, R2, 0x1f, RZ ;  /* 0x0000001f020b7819 */ /* 0x000fe200000006ff */
[----:B------:R-:W0:Y:S02]  /*22090*/  @!P2 LDC R12, c[0x0][0x500] ;  /* 0x00014000ff0cab82 */ /* 0x000e240000000800 */
[----:B------:R-:W-:-:S04]  /*220a0*/  IMAD R14, R8, 0x8, R15 ;  /* 0x00000008080e7824 */ /* 0x000fc800078e020f */
[----:B------:R-:W1:Y:S02]  /*220b0*/  SYNCS.PHASECHK.TRANS64.TRYWAIT P1, [R14+URZ+0x28], R11 ;  /* 0x0000280b0e0075a7 */ /* 0x000e64000802017f */
[----:B-1----:R-:W-:Y:S05]  /*220c0*/  @!P1 BRA `(.L_x_548) ;  /* 0x0000000c00e49947 */ /* 0x002fea0003800000 */
.L_x_569:
[----:B------:R-:W-:Y:S01]  /*220d0*/  UPRMT UR8, UR13, 0x9910, URZ ;  /* 0x000099100d087896 */ /* 0x000fe2000800003f */
[----:B0-----:R0:W-:Y:S03]  /*220e0*/  @!P2 SYNCS.ARRIVE.TRANS64 RZ, [R14+URZ], R12 ;  /* 0x0000000c0effa9a7 */ /* 0x0011e6000800003f */
[----:B------:R-:W-:-:S06]  /*220f0*/  UISETP.NE.AND UP0, UPT, UR8, 0x2, UPT ;  /* 0x000000020800788c */ /* 0x000fcc000bf05270 */
[----:B------:R-:W-:-:S13]  /*22100*/  PLOP3.LUT P1, PT, PT, PT, UP0, 0x80, 0x0 ;  /* 0x000000000000781c */ /* 0x000fda0003f2f008 */
[----:B0-----:R-:W-:Y:S05]  /*22110*/  @P1 BRA `(.L_x_549) ;  /* 0x0000000000041947 */ /* 0x001fea0003800000 */
[----:B------:R-:W-:Y:S01]  /*22120*/  BPT.TRAP 0x1 ;  /* 0x000000040000795c */ /* 0x000fe20000300000 */
.L_x_549:
[----:B------:R-:W-:Y:S05]  /*22130*/  @P0 BRA `(.L_x_550) ;  /* 0x0000000000040947 */ /* 0x000fea0003800000 */
[----:B------:R-:W-:Y:S01]  /*22140*/  BPT.TRAP 0x1 ;  /* 0x000000040000795c */ /* 0x000fe20000300000 */
.L_x_550:
[----:B------:R-:W-:Y:S01]  /*22150*/  IMAD R15, R8, 0x10000, R15 ;  /* 0x00010000080f7824 */ /* 0x000fe200078e020f */
[----:B------:R-:W-:Y:S01]  /*22160*/  R2UR UR34, R13 ;  /* 0x000000000d2272ca */ /* 0x000fe200000e0000 */
[----:B------:R-:W-:Y:S01]  /*22170*/  VIADD R4, R4, 0xffffffff ;  /* 0xffffffff04047836 */ /* 0x000fe20000000000 */
[----:B------:R-:W-:Y:S01]  /*22180*/  R2UR UR33, R14 ;  /* 0x000000000e2172ca */ /* 0x000fe200000e0000 */
[----:B------:R-:W-:Y:S01]  /*22190*/  UIADD3 UR14, UP0, UR40, 0xf0, URZ ;  /* 0x000000f0280e7890 */ /* 0x000fe2000ff1e03f */
[----:B------:R-:W-:Y:S01]  /*221a0*/  R2UR UR8, R15 ;  /* 0x000000000f0872ca */ /* 0x000fe200000e0000 */
[----:B------:R-:W-:Y:S01]  /*221b0*/  UIADD3 UR42, UP1, UR40, 0x1f0, URZ ;  /* 0x000001f0282a7890 */ /* 0x000fe2000ff3e03f */
[----:B------:R-:W-:Y:S01]  /*221c0*/  R2UR UR35, R3 ;  /* 0x00000000032372ca */ /* 0x000fe200000e0000 */
[----:B------:R-:W-:Y:S01]  /*221d0*/  UIADD3.X UR15, URZ, UR41, URZ, UP0, !UPT ;  /* 0x000000293f0f7290 */ /* 0x000fe200087fe43f */
[----:B------:R-:W-:Y:S01]  /*221e0*/  R2UR UR36, R10 ;  /* 0x000000000a2472ca */ /* 0x000fe200000e0000 */
[----:B------:R-:W-:Y:S01]  /*221f0*/  UIADD3.X UR43, URZ, UR41, URZ, UP1, !UPT ;  /* 0x000000293f2b7290 */ /* 0x000fe20008ffe43f */
[----:B------:R-:W-:Y:S01]  /*22200*/  R2UR UR19, R5 ;  /* 0x00000000051372ca */ /* 0x000fe200000e0000 */
[----:B------:R-:W-:Y:S01]  /*22210*/  UMOV UR22, 0x0 ;  /* 0x0000000000167882 */ /* 0x000fe20000000000 */
[----:B------:R-:W-:Y:S01]  /*22220*/  ISETP.GT.AND P3, PT, R4, 0x1, PT ;  /* 0x000000010400780c */ /* 0x000fe20003f64270 */
[----:B------:R-:W-:Y:S01]  /*22230*/  UIADD3 UR26, UR34, 0x20, URZ ;  /* 0x00000020221a7890 */ /* 0x000fe2000fffe03f */
[----:B------:R-:W-:Y:S01]  /*22240*/  IADD3 R8, R8, 0x1, RZ ;  /* 0x0000000108087810 */ /* 0x000fe20007ffe0ff */
[----:B------:R-:W-:Y:S01]  /*22250*/  UMOV UR23, 0x10000000 ;  /* 0x1000000000177882 */ /* 0x000fe20000000000 */
[----:B------:R-:W-:Y:S01]  /*22260*/  UMOV UR25, UR33 ;  /* 0x0000002100197c82 */ /* 0x000fe20008000000 */
[----:B------:R-:W-:Y:S01]  /*22270*/  UIADD3 UR32, UR8, 0x100, URZ ;  /* 0x0000010008207890 */ /* 0x000fe2000fffe03f */
[C---:B------:R-:W-:Y:S01]  /*22280*/  ISETP.NE.AND P1, PT, R8.reuse, 0x5, PT ;  /* 0x000000050800780c */ /* 0x040fe20003f25270 */
[----:B------:R-:W-:Y:S01]  /*22290*/  UIADD3 UR24, UR8, 0x8100, URZ ;  /* 0x0000810008187890 */ /* 0x000fe2000fffe03f */
[----:B------:R-:W-:Y:S01]  /*222a0*/  VIADD R13, R13, 0x40 ;  /* 0x000000400d0d7836 */ /* 0x000fe20000000000 */
[----:B------:R-:W-:Y:S01]  /*222b0*/  UIADD3 UR16, UR8, 0x50100, URZ ;  /* 0x0005010008107890 */ /* 0x000fe2000fffe03f */
[----:B-1----:R-:W-:Y:S01]  /*222c0*/  SEL R11, RZ, 0x1, P1 ;  /* 0x00000001ff0b7807 */ /* 0x002fe20000800000 */
[----:B------:R-:W-:Y:S01]  /*222d0*/  UIADD3 UR8, UR8, 0x58100, URZ ;  /* 0x0005810008087890 */ /* 0x000fe2000fffe03f */
[----:B------:R-:W-:Y:S01]  /*222e0*/  SEL R8, R8, RZ, P1 ;  /* 0x000000ff08087207 */ /* 0x000fe20000800000 */
[----:B------:R-:W-:Y:S01]  /*222f0*/  UMOV UR27, UR35 ;  /* 0x00000023001b7c82 */ /* 0x000fe20008000000 */
[----:B------:R-:W-:Y:S01]  /*22300*/  UMOV UR28, UR36 ;  /* 0x00000024001c7c82 */ /* 0x000fe20008000000 */
[----:B------:R-:W-:Y:S01]  /*22310*/  UMOV UR17, UR33 ;  /* 0x0000002100117c82 */ /* 0x000fe20008000000 */
[----:B------:R-:W-:Y:S01]  /*22320*/  UMOV UR18, UR34 ;  /* 0x0000002200127c82 */ /* 0x000fe20008000000 */
[----:B------:R-:W-:Y:S01]  /*22330*/  UMOV UR20, UR36 ;  /* 0x0000002400147c82 */ /* 0x000fe20008000000 */
[----:B------:R0:W-:Y:S01]  /*22340*/  UTMALDG.3D [UR32], [UR14], desc[UR22] ;  /* 0x000016200e0075b4 */ /* 0x0001e20008011000 */
[----:B------:R-:W-:Y:S01]  /*22350*/  UMOV UR9, UR33 ;  /* 0x0000002100097c82 */ /* 0x000fe20008000000 */
[----:B------:R-:W-:Y:S01]  /*22360*/  UMOV UR11, UR19 ;  /* 0x00000013000b7c82 */ /* 0x000fe20008000000 */
[----:B------:R-:W-:Y:S01]  /*22370*/  UMOV UR12, UR36 ;  /* 0x00000024000c7c82 */ /* 0x000fe20008000000 */
[----:B------:R-:W-:Y:S01]  /*22380*/  UMOV UR10, UR26 ;  /* 0x0000001a000a7c82 */ /* 0x000fe20008000000 */
[----:B------:R-:W-:Y:S01]  /*22390*/  LOP3.LUT R2, R2, R11, RZ, 0x3c, !PT ;  /* 0x0000000b02027212 */ /* 0x000fe200078e3cff */
[----:B------:R0:W-:Y:S01]  /*223a0*/  UTMALDG.3D [UR24], [UR14], desc[UR22] ;  /* 0x000016180e0075b4 */ /* 0x0001e20008011000 */
[----:B------:R0:W-:Y:S01]  /*223b0*/  UTMALDG.3D [UR16], [UR42], desc[UR22] ;  /* 0x000016102a0075b4 */ /* 0x0001e20008011000 */
[----:B------:R0:W-:Y:S02]  /*223c0*/  UTMALDG.3D [UR8], [UR42], desc[UR22] ;  /* 0x000016082a0075b4 */ /* 0x0001e40008011000 */
[----:B0-----:R-:W-:Y:S05]  /*223d0*/  @P3 BRA `(.L_x_551) ;  /* 0xfffffffc001c3947 */ /* 0x001fea000383ffff */
.L_x_547:
[----:B------:R-:W-:Y:S05]  /*223e0*/  BSYNC B1 ;  /* 0x0000000000017941 */ /* 0x000fea0003800000 */
.L_x_546:
[----:B------:R-:W2:Y:S01]  /*223f0*/  LDL.LU R14, [R1+0x200] ;  /* 0x00020000010e7983 */ /* 0x000ea20000300800 */
[----:B------:R-:W-:Y:S01]  /*22400*/  LOP3.LUT P1, RZ, R9, 0xff, RZ, 0xc0, !PT ;  /* 0x000000ff09ff7812 */ /* 0x000fe2000782c0ff */
[----:B------:R-:W-:Y:S01]  /*22410*/  ULDC.64 UR8, c[0x0][0x650] ;  /* 0x0001940000087ab9 */ /* 0x000fe20000000a00 */
[C---:B------:R-:W-:Y:S01]  /*22420*/  IADD3 R4, R6.reuse, R7, RZ ;  /* 0x0000000706047210 */ /* 0x040fe20007ffe0ff */
[----:B------:R-:W-:Y:S01]  /*22430*/  BSSY B1, `(.L_x_552) ;  /* 0x0000072000017945 */ /* 0x000fe20003800000 */
[----:B------:R-:W-:Y:S02]  /*22440*/  ISETP.GE.U32.AND P3, PT, R6, 0x5, PT ;  /* 0x000000050600780c */ /* 0x000fe40003f66070 */
[----:B------:R-:W-:Y:S02]  /*22450*/  MOV R10, 0xffffffff ;  /* 0xffffffff000a7802 */ /* 0x000fe40000000f00 */
[----:B------:R-:W-:-:S05]  /*22460*/  PRMT R9, RZ, 0x7610, R9 ;  /* 0x00007610ff097816 */ /* 0x000fca0000000009 */
[----:B------:R-:W0:Y:S01]  /*22470*/  @P1 S2R R3, SR_CgaCtaId ;  /* 0x0000000000031919 */ /* 0x000e220000008800 */
[----:B------:R-:W-:-:S04]  /*22480*/  @P1 MOV R2, 0x400 ;  /* 0x0000040000021802 */ /* 0x000fc80000000f00 */
[----:B0-----:R-:W-:-:S04]  /*22490*/  @P1 LEA R2, R3, R2, 0x18 ;  /* 0x0000000203021211 */ /* 0x001fc800078ec0ff */
[----:B------:R0:W-:Y:S01]  /*224a0*/  @P1 SYNCS.ARRIVE.TRANS64.A1T0 RZ, [R2+URZ+0x68], RZ ;  /* 0x000068ff02ff19a7 */ /* 0x0001e2000810003f */
[----:B------:R-:W-:-:S04]  /*224b0*/  ISETP.GT.U32.AND P1, PT, R4, 0x4, PT ;  /* 0x000000040400780c */ /* 0x000fc80003f24070 */
[----:B------:R-:W-:Y:S01]  /*224c0*/  ISETP.LT.U32.AND P1, PT, R6, 0x5, P1 ;  /* 0x000000050600780c */ /* 0x000fe20000f21070 */
[----:B0-----:R-:W-:-:S04]  /*224d0*/  IMAD.WIDE.U32 R2, R4, -0x33333333, RZ ;  /* 0xcccccccd04027825 */ /* 0x001fc800078e00ff */
[----:B------:R-:W-:Y:S01]  /*224e0*/  IMAD.MOV.U32 R2, RZ, RZ, -0x1 ;  /* 0xffffffffff027424 */ /* 0x000fe200078e00ff */
[----:B------:R-:W-:Y:S02]  /*224f0*/  SHF.R.U32.HI R5, RZ, 0x2, R3 ;  /* 0x00000002ff057819 */ /* 0x000fe40000011603 */
[----:B------:R-:W-:-:S03]  /*22500*/  SEL R3, RZ, 0x1, !P1 ;  /* 0x00000001ff037807 */ /* 0x000fc60004800000 */
[--C-:B------:R-:W-:Y:S01]  /*22510*/  IMAD R7, R5, -0x5, R4.reuse ;  /* 0xfffffffb05077824 */ /* 0x100fe200078e0204 */
[----:B------:R-:W-:Y:S01]  /*22520*/  LOP3.LUT R0, R0, R3, RZ, 0x3c, !PT ;  /* 0x0000000300007212 */ /* 0x000fe200078e3cff */
[----:B------:R-:W-:Y:S01]  /*22530*/  IMAD.MOV.U32 R3, RZ, RZ, -0x1 ;  /* 0xffffffffff037424 */ /* 0x000fe200078e00ff */
[----:B------:R-:W-:Y:S02]  /*22540*/  PRMT R4, RZ, 0x7610, R4 ;  /* 0x00007610ff047816 */ /* 0x000fe40000000004 */
[----:B------:R-:W-:Y:S02]  /*22550*/  @P3 LOP3.LUT R0, R0, 0x1, R5, 0x78, !PT ;  /* 0x0000000100003812 */ /* 0x000fe400078e7805 */
[----:B--2---:R-:W-:-:S04]  /*22560*/  IADD3 R14, P1, R14, UR30, RZ ;  /* 0x0000001e0e0e7c10 */ /* 0x004fc8000ff3e0ff */
[----:B------:R-:W-:Y:S01]  /*22570*/  IADD3.X R17, R17, UR7, RZ, P1, !PT ;  /* 0x0000000711117c10 */ /* 0x000fe20008ffe4ff */
[----:B------:R0:W-:Y:S01]  /*22580*/  STL [R1+0x200], R14 ;  /* 0x0002000e01007387 */ /* 0x0001e20000100800 */
[----:B------:R-:W-:-:S04]  /*22590*/  ISETP.GE.U32.AND P1, PT, R14, UR8, PT ;  /* 0x000000080e007c0c */ /* 0x000fc8000bf26070 */
[----:B------:R-:W-:-:S13]  /*225a0*/  ISETP.GE.U32.AND.EX P1, PT, R17, UR9, PT, P1 ;  /* 0x0000000911007c0c */ /* 0x000fda000bf26110 */
[----:B0-----:R-:W-:Y:S05]  /*225b0*/  @P1 BRA `(.L_x_553) ;  /* 0x0000000400641947 */ /* 0x001fea0003800000 */
[----:B------:R-:W0:Y:S01]  /*225c0*/  S2R R8, SR_CTAID.X ;  /* 0x0000000000087919 */ /* 0x000e220000002500 */
[----:B------:R-:W-:Y:S01]  /*225d0*/  ULDC UR8, c[0x0][0x150] ;  /* 0x0000540000087ab9 */ /* 0x000fe20000000800 */
[----:B------:R-:W1:Y:S01]  /*225e0*/  LDC R3, c[0x0][0x144] ;  /* 0x00005100ff037b82 */ /* 0x000e620000000800 */
[----:B------:R-:W-:Y:S01]  /*225f0*/  UISETP.NE.AND UP0, UPT, UR39, URZ, UPT ;  /* 0x0000003f2700728c */ /* 0x000fe2000bf05270 */
[----:B------:R-:W2:Y:S01]  /*22600*/  S2R R5, SR_CTAID.Y ;  /* 0x0000000000057919 */ /* 0x000ea20000002600 */
[----:B------:R-:W-:-:S04]  /*22610*/  ULDC UR11, c[0x0][0x630] ;  /* 0x00018c00000b7ab9 */ /* 0x000fc80000000800 */
[----:B------:R-:W-:Y:S01]  /*22620*/  PLOP3.LUT P1, PT, PT, PT, UP0, 0x80, 0x0 ;  /* 0x000000000000781c */ /* 0x000fe20003f2f008 */
[----:B------:R-:W3:Y:S01]  /*22630*/  LDC R12, c[0x0][0x148] ;  /* 0x00005200ff0c7b82 */ /* 0x000ee20000000800 */
[----:B0-----:R-:W-:Y:S02]  /*22640*/  I2FP.F32.U32 R2, R8 ;  /* 0x0000000800027245 */ /* 0x001fe40000201000 */
[----:B--2---:R-:W-:-:S03]  /*22650*/  I2FP.F32.U32 R4, R5 ;  /* 0x0000000500047245 */ /* 0x004fc60000201000 */
[----:B------:R-:W-:Y:S01]  /*22660*/  FMUL R2, R2, UR8 ;  /* 0x0000000802027c20 */ /* 0x000fe20008400000 */
[----:B------:R-:W-:Y:S02]  /*22670*/  ULDC UR8, c[0x0][0x154] ;  /* 0x0000550000087ab9 */ /* 0x000fe40000000800 */
[----:B------:R-:W-:Y:S01]  /*22680*/  FMUL R10, R4, UR8 ;  /* 0x00000008040a7c20 */ /* 0x000fe20008400000 */
[----:B------:R-:W-:Y:S02]  /*22690*/  ULDC.64 UR8, c[0x0][0x628] ;  /* 0x00018a0000087ab9 */ /* 0x000fe40000000a00 */
[----:B------:R-:W0:Y:S08]  /*226a0*/  F2I.U32.TRUNC.NTZ R2, R2 ;  /* 0x0000000200027305 */ /* 0x000e30000020f000 */
[----:B------:R-:W2:Y:S01]  /*226b0*/  F2I.U32.TRUNC.NTZ R10, R10 ;  /* 0x0000000a000a7305 */ /* 0x000ea2000020f000 */
[----:B0-----:R-:W-:Y:S01]  /*226c0*/  IMAD.MOV R4, RZ, RZ, -R2 ;  /* 0x000000ffff047224 */ /* 0x001fe200078e0a02 */
[----:B------:R-:W-:-:S03]  /*226d0*/  MOV R2, R14 ;  /* 0x0000000e00027202 */ /* 0x000fc60000000f00 */
[----:B-1----:R-:W-:Y:S02]  /*226e0*/  IMAD R8, R3, R4, R8 ;  /* 0x0000000403087224 */ /* 0x002fe400078e0208 */
[----:B--2---:R-:W-:-:S04]  /*226f0*/  IMAD.MOV R3, RZ, RZ, -R10 ;  /* 0x000000ffff037224 */ /* 0x004fc800078e0a0a */
[----:B---3--:R-:W-:Y:S01]  /*22700*/  @P1 IMAD R8, R12, R3, R5 ;  /* 0x000000030c081224 */ /* 0x008fe200078e0205 */
[----:B------:R-:W-:Y:S01]  /*22710*/  ISETP.NE.U32.AND P1, PT, RZ, UR8, PT ;  /* 0x00000008ff007c0c */ /* 0x000fe2000bf25070 */
[----:B------:R-:W-:-:S03]  /*22720*/  IMAD.MOV.U32 R3, RZ, RZ, R17 ;  /* 0x000000ffff037224 */ /* 0x000fc600078e0011 */
[----:B------:R-:W-:-:S13]  /*22730*/  ISETP.NE.AND.EX P1, PT, RZ, UR9, PT, P1 ;  /* 0x00000009ff007c0c */ /* 0x000fda000bf25310 */
[----:B------:R-:W-:Y:S05]  /*22740*/  @!P1 BRA `(.L_x_554) ;  /* 0x0000000000289947 */ /* 0x000fea0003800000 */
[----:B------:R-:W-:Y:S02]  /*22750*/  ULDC UR10, c[0x0][0x634] ;  /* 0x00018d00000a7ab9 */ /* 0x000fe40000000800 */
[----:B------:R-:W-:-:S05]  /*22760*/  IADD3 R3, P1, R14, UR10, RZ ;  /* 0x0000000a0e037c10 */ /* 0x000fca000ff3e0ff */
[----:B------:R-:W-:-:S04]  /*22770*/  IMAD.X R11, RZ, RZ, R17, P1 ;  /* 0x000000ffff0b7224 */ /* 0x000fc800008e0611 */
[----:B------:R-:W-:-:S04]  /*22780*/  IMAD.WIDE.U32 R4, R11, UR8, RZ ;  /* 0x000000080b047c25 */ /* 0x000fc8000f8e00ff */
[----:B------:R-:W-:-:S04]  /*22790*/  IMAD.WIDE.U32 R4, P1, R3, UR9, R4 ;  /* 0x0000000903047c25 */ /* 0x000fc8000f820004 */
[----:B------:R-:W-:-:S04]  /*227a0*/  IMAD.WIDE.U32 R2, R3, UR8, RZ ;  /* 0x0000000803027c25 */ /* 0x000fc8000f8e00ff */
[----:B------:R-:W-:Y:S01]  /*227b0*/  IMAD.MOV.U32 R2, RZ, RZ, R5 ;  /* 0x000000ffff027224 */ /* 0x000fe200078e0005 */
[----:B------:R-:W-:Y:S02]  /*227c0*/  IADD3 RZ, P3, R3, R4, RZ ;  /* 0x0000000403ff7210 */ /* 0x000fe40007f7e0ff */
[----:B------:R-:W-:-:S03]  /*227d0*/  IADD3.X R3, RZ, RZ, RZ, P1, !PT ;  /* 0x000000ffff037210 */ /* 0x000fc60000ffe4ff */
[----:B------:R-:W-:-:S08]  /*227e0*/  IMAD.WIDE.U32.X R2, R11, UR9, R2, P3 ;  /* 0x000000090b027c25 */ /* 0x000fd000098e0402 */
.L_x_554:
[--C-:B------:R-:W-:Y:S01]  /*227f0*/  SHF.R.U64 R10, R2, UR11, R3.reuse ;  /* 0x0000000b020a7c19 */ /* 0x100fe20008001203 */
[----:B------:R-:W-:Y:S01]  /*22800*/  ULDC.64 UR8, c[0x0][0x620] ;  /* 0x0001880000087ab9 */ /* 0x000fe20000000a00 */
[----:B------:R-:W-:Y:S01]  /*22810*/  SHF.R.U32.HI R2, RZ, UR11, R3 ;  /* 0x0000000bff027c19 */ /* 0x000fe20008011603 */
[----:B------:R-:W-:Y:S01]  /*22820*/  IMAD.MOV.U32 R3, RZ, RZ, R17 ;  /* 0x000000ffff037224 */ /* 0x000fe200078e0011 */
[----:B------:R-:W-:Y:S01]  /*22830*/  IADD3 R11, P1, RZ, -R10, RZ ;  /* 0x8000000aff0b7210 */ /* 0x000fe20007f3e0ff */
[----:B------:R-:W-:-:S04]  /*22840*/  ULDC.64 UR10, c[0x0][0x640] ;  /* 0x00019000000a7ab9 */ /* 0x000fc80000000a00 */
[----:B------:R-:W-:Y:S01]  /*22850*/  IMAD.X R2, RZ, RZ, ~R2, P1 ;  /* 0x000000ffff027224 */ /* 0x000fe200008e0e02 */
[----:B------:R-:W-:-:S03]  /*22860*/  ISETP.NE.U32.AND P1, PT, RZ, UR10, PT ;  /* 0x0000000aff007c0c */ /* 0x000fc6000bf25070 */
[----:B------:R-:W-:Y:S01]  /*22870*/  IMAD R2, R2, UR8, RZ ;  /* 0x0000000802027c24 */ /* 0x000fe2000f8e02ff */
[----:B------:R-:W-:-:S03]  /*22880*/  ISETP.NE.AND.EX P1, PT, RZ, UR11, PT, P1 ;  /* 0x0000000bff007c0c */ /* 0x000fc6000bf25310 */
[----:B------:R-:W-:Y:S01]  /*22890*/  IMAD R5, R11, UR9, R2 ;  /* 0x000000090b057c24 */ /* 0x000fe2000f8e0202 */
[----:B------:R-:W-:-:S05]  /*228a0*/  MOV R2, R14 ;  /* 0x0000000e00027202 */ /* 0x000fca0000000f00 */
[----:B------:R-:W-:Y:S01]  /*228b0*/  IMAD.WIDE.U32 R2, R11, UR8, R2 ;  /* 0x000000080b027c25 */ /* 0x000fe2000f8e0002 */
[----:B------:R-:W-:-:S03]  /*228c0*/  ULDC UR8, c[0x0][0x618] ;  /* 0x0001860000087ab9 */ /* 0x000fc60000000800 */
[----:B------:R-:W-:-:S05]  /*228d0*/  IMAD.IADD R3, R3, 0x1, R5 ;  /* 0x0000000103037824 */ /* 0x000fca00078e0205 */
[--C-:B------:R-:W-:Y:S02]  /*228e0*/  SHF.R.U64 R11, R2, UR8, R3.reuse ;  /* 0x00000008020b7c19 */ /* 0x100fe40008001203 */
[----:B------:R-:W-:Y:S01]  /*228f0*/  SHF.R.U32.HI R2, RZ, UR8, R3 ;  /* 0x00000008ff027c19 */ /* 0x000fe20008011603 */
[----:B------:R-:W-:-:S03]  /*22900*/  ULDC UR8, c[0x0][0x608] ;  /* 0x0001820000087ab9 */ /* 0x000fc60000000800 */
[--C-:B------:R-:W-:Y:S02]  /*22910*/  SHF.R.U32.HI R3, RZ, UR8, R2.reuse ;  /* 0x00000008ff037c19 */ /* 0x100fe40008011602 */
[----:B------:R-:W-:Y:S01]  /*22920*/  SHF.R.U64 R12, R11, UR8, R2 ;  /* 0x000000080b0c7c19 */ /* 0x000fe20008001202 */
[----:B------:R-:W-:Y:S02]  /*22930*/  ULDC UR8, c[0x0][0x658] ;  /* 0x0001960000087ab9 */ /* 0x000fe40000000800 */
[--C-:B------:R-:W-:Y:S02]  /*22940*/  SHF.R.U32.HI R15, RZ, UR8, R3.reuse ;  /* 0x00000008ff0f7c19 */ /* 0x100fe40008011603 */
[----:B------:R-:W-:-:S03]  /*22950*/  SHF.R.U64 R13, R12, UR8, R3 ;  /* 0x000000080c0d7c19 */ /* 0x000fc60008001203 */
[----:B------:R-:W-:Y:S01]  /*22960*/  IMAD.MOV.U32 R3, RZ, RZ, R15 ;  /* 0x000000ffff037224 */ /* 0x000fe200078e000f */
[----:B------:R-:W-:Y:S01]  /*22970*/  MOV R2, R13 ;  /* 0x0000000d00027202 */ /* 0x000fe20000000f00 */
[----:B------:R-:W-:Y:S06]  /*22980*/  @!P1 BRA `(.L_x_555) ;  /* 0x0000000000289947 */ /* 0x000fec0003800000 */
        /* <DEDUP_REMOVED lines=10> */
.L_x_555:
[----:B------:R-:W-:Y:S01]  /*22a30*/  ULDC UR8, c[0x0][0x648] ;  /* 0x0001920000087ab9 */ /* 0x000fe20000000800 */
[----:B------:R-:W-:Y:S01]  /*22a40*/  LOP3.LUT R12, R12, UR6, RZ, 0xc0, !PT ;  /* 0x000000060c0c7c12 */ /* 0x000fe2000f8ec0ff */
[----:B------:R-:W-:Y:S01]  /*22a50*/  UISETP.NE.AND UP0, UPT, UR39, URZ, UPT ;  /* 0x0000003f2700728c */ /* 0x000fe2000bf05270 */
[----:B------:R-:W-:Y:S01]  /*22a60*/  SHF.R.U64 R3, R2, UR8, R3 ;  /* 0x0000000802037c19 */ /* 0x000fe20008001203 */
[----:B------:R-:W-:Y:S01]  /*22a70*/  ULDC UR8, c[0x0][0x638] ;  /* 0x00018e0000087ab9 */ /* 0x000fe20000000800 */
[----:B------:R-:W-:-:S03]  /*22a80*/  MOV R4, 0x1 ;  /* 0x0000000100047802 */ /* 0x000fc60000000f00 */
[----:B------:R-:W-:Y:S01]  /*22a90*/  IMAD.MOV R2, RZ, RZ, -R3 ;  /* 0x000000ffff027224 */ /* 0x000fe200078e0a03 */
[----:B------:R-:W-:Y:S01]  /*22aa0*/  PLOP3.LUT P1, PT, PT, PT, UP0, 0x40, 0x0 ;  /* 0x000000000000781c */ /* 0x000fe20003f2e808 */
[----:B------:R-:W-:Y:S01]  /*22ab0*/  IMAD R5, R3, UR5, R12 ;  /* 0x0000000503057c24 */ /* 0x000fe2000f8e020c */
[----:B------:R-:W-:Y:S01]  /*22ac0*/  PLOP3.LUT P3, PT, PT, PT, UP0, 0x40, 0x0 ;  /* 0x000000000000781c */ /* 0x000fe20003f6e808 */
[----:B------:R-:W-:Y:S01]  /*22ad0*/  IMAD R13, R2, UR8, R13 ;  /* 0x00000008020d7c24 */ /* 0x000fe2000f8e020d */
[----:B------:R-:W-:Y:S01]  /*22ae0*/  ULDC UR8, c[0x0][0x610] ;  /* 0x0001840000087ab9 */ /* 0x000fe20000000800 */
[----:B------:R-:W-:Y:S01]  /*22af0*/  LOP3.LUT R2, R11, UR4, RZ, 0xc0, !PT ;  /* 0x000000040b027c12 */ /* 0x000fe2000f8ec0ff */
[----:B------:R-:W-:Y:S01]  /*22b00*/  IMAD R8, R5, UR8, R8 ;  /* 0x0000000805087c24 */ /* 0x000fe2000f8e0208 */
[----:B------:R-:W-:-:S03]  /*22b10*/  ULDC UR8, c[0x0][0x600] ;  /* 0x0001800000087ab9 */ /* 0x000fc60000000800 */
[----:B------:R-:W-:-:S05]  /*22b20*/  IMAD R13, R13, UR8, R2 ;  /* 0x000000080d0d7c24 */ /* 0x000fca000f8e0202 */
[----:B------:R-:W-:Y:S02]  /*22b30*/  SEL R2, R13, R8, P1 ;  /* 0x000000080d027207 */ /* 0x000fe40000800000 */
[----:B------:R-:W-:-:S07]  /*22b40*/  SEL R3, R8, R13, P3 ;  /* 0x0000000d08037207 */ /* 0x000fce0001800000 */
.L_x_553:
[----:B------:R-:W-:Y:S05]  /*22b50*/  BSYNC B1 ;  /* 0x0000000000017941 */ /* 0x000fea0003800000 */
.L_x_552:
[----:B------:R-:W-:-:S13]  /*22b60*/  LOP3.LUT P1, RZ, R4, 0xff, RZ, 0xc0, !PT ;  /* 0x000000ff04ff7812 */ /* 0x000fda000782c0ff */
[----:B------:R-:W-:Y:S05]  /*22b70*/  @P1 BRA `(.L_x_556) ;  /* 0xfffffff400001947 */ /* 0x000fea000383ffff */
[----:B------:R-:W-:Y:S05]  /*22b80*/  BSYNC B0 ;  /* 0x0000000000007941 */ /* 0x000fea0003800000 */
.L_x_544:
[----:B------:R-:W-:-:S03]  /*22b90*/  UMOV UR8, 0xffffffff ;  /* 0xffffffff00087882 */ /* 0x000fc60000000000 */
[----:B------:R-:W-:Y:S05]  /*22ba0*/  BRA.DIV UR8, `(.L_x_557) ;  /* 0x0000000608407947 */ /* 0x000fea000b800000 */
[----:B------:R-:W-:-:S13]  /*22bb0*/  ELECT P6, URZ, PT ;  /* 0x00000000003f782f */ /* 0x000fda00038c0000 */
.L_x_572:
[----:B------:R-:W-:Y:S04]  /*22bc0*/  BSSY B0, `(.L_x_558) ;  /* 0x0000035000007945 */ /* 0x000fe80003800000 */
[----:B------:R-:W-:Y:S05]  /*22bd0*/  @!P6 BRA `(.L_x_559) ;  /* 0x0000000000cce947 */ /* 0x000fea0003800000 */
[----:B------:R-:W-:-:S04]  /*22be0*/  ULOP3.LUT UR8, UR38, 0x2, URZ, 0xfc, !UPT ;  /* 0x0000000226087892 */ /* 0x000fc8000f8efc3f */
[----:B------:R-:W-:-:S06]  /*22bf0*/  UISETP.NE.AND UP0, UPT, UR8, 0x3, UPT ;  /* 0x000000030800788c */ /* 0x000fcc000bf05270 */
[----:B------:R-:W-:-:S13]  /*22c00*/  PLOP3.LUT P0, PT, PT, PT, UP0, 0x80, 0x0 ;  /* 0x000000000000781c */ /* 0x000fda0003f0f008 */
[----:B------:R-:W-:Y:S05]  /*22c10*/  @!P0 BRA `(.L_x_560) ;  /* 0x0000000000048947 */ /* 0x000fea0003800000 */
[----:B------:R-:W-:Y:S01]  /*22c20*/  BPT.TRAP 0x1 ;  /* 0x000000040000795c */ /* 0x000fe20000300000 */
.L_x_560:
[----:B------:R-:W0:Y:S01]  /*22c30*/  S2R R3, SR_CgaCtaId ;  /* 0x0000000000037919 */ /* 0x000e220000008800 */
[----:B------:R-:W-:-:S04]  /*22c40*/  MOV R2, 0x400 ;  /* 0x0000040000027802 */ /* 0x000fc80000000f00 */
[----:B0-----:R-:W-:Y:S02]  /*22c50*/  LEA R2, R3, R2, 0x18 ;  /* 0x0000000203027211 */ /* 0x001fe400078ec0ff */
[----:B------:R-:W-:-:S03]  /*22c60*/  SHF.L.U32 R3, R0, 0x1f, RZ ;  /* 0x0000001f00037819 */ /* 0x000fc600000006ff */
[----:B------:R-:W-:-:S04]  /*22c70*/  VIADD R2, R2, 0x28 ;  /* 0x0000002802027836 */ /* 0x000fc80000000000 */
[----:B------:R-:W-:-:S04]  /*22c80*/  IMAD R4, R7, 0x8, R2 ;  /* 0x0000000807047824 */ /* 0x000fc800078e0202 */
[----:B------:R-:W0:Y:S02]  /*22c90*/  SYNCS.PHASECHK.TRANS64.TRYWAIT P0, [R4+URZ], R3 ;  /* 0x00000003040075a7 */ /* 0x000e24000800017f */
[----:B0-----:R-:W-:Y:S05]  /*22ca0*/  @!P0 BRA `(.L_x_561) ;  /* 0x0000000400208947 */ /* 0x001fea0003800000 */
.L_x_573:
[----:B------:R-:W-:-:S04]  /*22cb0*/  IADD3 R7, R7, 0x1, RZ ;  /* 0x0000000107077810 */ /* 0x000fc80007ffe0ff */
[----:B------:R-:W-:-:S04]  /*22cc0*/  ISETP.NE.AND P0, PT, R7, 0x5, PT ;  /* 0x000000050700780c */ /* 0x000fc80003f05270 */
[----:B0-----:R-:W-:Y:S02]  /*22cd0*/  SEL R3, RZ, 0x1, P0 ;  /* 0x00000001ff037807 */ /* 0x001fe40000000000 */
[----:B------:R-:W-:Y:S02]  /*22ce0*/  SEL R7, R7, RZ, P0 ;  /* 0x000000ff07077207 */ /* 0x000fe40000000000 */
[----:B------:R-:W-:-:S03]  /*22cf0*/  LOP3.LUT R4, R0, R3, RZ, 0x3c, !PT ;  /* 0x0000000300047212 */ /* 0x000fc600078e3cff */
[----:B------:R-:W-:Y:S01]  /*22d00*/  IMAD R3, R7, 0x8, R2 ;  /* 0x0000000807037824 */ /* 0x000fe200078e0202 */
[----:B------:R-:W-:-:S04]  /*22d10*/  SHF.L.U32 R0, R4, 0x1f, RZ ;  /* 0x0000001f04007819 */ /* 0x000fc800000006ff */
[----:B------:R-:W0:Y:S02]  /*22d20*/  SYNCS.PHASECHK.TRANS64.TRYWAIT P0, [R3+URZ], R0 ;  /* 0x00000000030075a7 */ /* 0x000e24000800017f */
[----:B0-----:R-:W-:Y:S05]  /*22d30*/  @!P0 BRA `(.L_x_562) ;  /* 0x0000000400108947 */ /* 0x001fea0003800000 */
.L_x_574:
[----:B0-----:R-:W-:-:S05]  /*22d40*/  VIADD R0, R7, 0x1 ;  /* 0x0000000107007836 */ /* 0x001fca0000000000 */
[----:B------:R-:W-:-:S04]  /*22d50*/  ISETP.NE.AND P0, PT, R0, 0x5, PT ;  /* 0x000000050000780c */ /* 0x000fc80003f05270 */
[----:B------:R-:W-:Y:S02]  /*22d60*/  SEL R3, RZ, 0x1, P0 ;  /* 0x00000001ff037807 */ /* 0x000fe40000000000 */
[----:B------:R-:W-:Y:S02]  /*22d70*/  SEL R5, R0, RZ, P0 ;  /* 0x000000ff00057207 */ /* 0x000fe40000000000 */
[----:B------:R-:W-:Y:S02]  /*22d80*/  LOP3.LUT R4, R4, R3, RZ, 0x3c, !PT ;  /* 0x0000000304047212 */ /* 0x000fe400078e3cff */
[----:B------:R-:W-:Y:S02]  /*22d90*/  LEA R3, R5, R2, 0x3 ;  /* 0x0000000205037211 */ /* 0x000fe400078e18ff */
[----:B------:R-:W-:-:S04]  /*22da0*/  SHF.L.U32 R0, R4, 0x1f, RZ ;  /* 0x0000001f04007819 */ /* 0x000fc800000006ff */
[----:B------:R-:W0:Y:S02]  /*22db0*/  SYNCS.PHASECHK.TRANS64.TRYWAIT P0, [R3+URZ], R0 ;  /* 0x00000000030075a7 */ /* 0x000e24000800017f */
[----:B0-----:R-:W-:Y:S05]  /*22dc0*/  @!P0 BRA `(.L_x_563) ;  /* 0x0000000400008947 */ /* 0x001fea0003800000 */
.L_x_575:
[----:B0-----:R-:W-:-:S05]  /*22dd0*/  VIADD R0, R5, 0x1 ;  /* 0x0000000105007836 */ /* 0x001fca0000000000 */
[----:B------:R-:W-:-:S04]  /*22de0*/  ISETP.NE.AND P0, PT, R0, 0x5, PT ;  /* 0x000000050000780c */ /* 0x000fc80003f05270 */
[----:B------:R-:W-:Y:S02]  /*22df0*/  SEL R3, RZ, 0x1, P0 ;  /* 0x00000001ff037807 */ /* 0x000fe40000000000 */
[----:B------:R-:W-:Y:S02]  /*22e00*/  SEL R5, R0, RZ, P0 ;  /* 0x000000ff00057207 */ /* 0x000fe40000000000 */
[----:B------:R-:W-:-:S03]  /*22e10*/  LOP3.LUT R7, R4, R3, RZ, 0x3c, !PT ;  /* 0x0000000304077212 */ /* 0x000fc600078e3cff */
[----:B------:R-:W-:Y:S01]  /*22e20*/  IMAD R3, R5, 0x8, R2 ;  /* 0x0000000805037824 */ /* 0x000fe200078e0202 */
[----:B------:R-:W-:-:S04]  /*22e30*/  SHF.L.U32 R0, R7, 0x1f, RZ ;  /* 0x0000001f07007819 */ /* 0x000fc800000006ff */
[----:B------:R-:W0:Y:S02]  /*22e40*/  SYNCS.PHASECHK.TRANS64.TRYWAIT P0, [R3+URZ], R0 ;  /* 0x00000000030075a7 */ /* 0x000e24000800017f */
[----:B0-----:R-:W-:Y:S05]  /*22e50*/  @!P0 BRA `(.L_x_564) ;  /* 0x0000000000f08947 */ /* 0x001fea0003800000 */
.L_x_576:
[----:B0-----:R-:W-:-:S04]  /*22e60*/  IADD3 R0, R5, 0x1, RZ ;  /* 0x0000000105007810 */ /* 0x001fc80007ffe0ff */
[----:B------:R-:W-:-:S04]  /*22e70*/  ISETP.NE.AND P0, PT, R0, 0x5, PT ;  /* 0x000000050000780c */ /* 0x000fc80003f05270 */
[----:B------:R-:W-:Y:S02]  /*22e80*/  SEL R4, RZ, 0x1, P0 ;  /* 0x00000001ff047807 */ /* 0x000fe40000000000 */
[----:B------:R-:W-:Y:S02]  /*22e90*/  SEL R3, R0, RZ, P0 ;  /* 0x000000ff00037207 */ /* 0x000fe40000000000 */
[----:B------:R-:W-:-:S03]  /*22ea0*/  LOP3.LUT R0, R7, R4, RZ, 0x3c, !PT ;  /* 0x0000000407007212 */ /* 0x000fc600078e3cff */
[----:B------:R-:W-:Y:S01]  /*22eb0*/  IMAD R3, R3, 0x8, R2 ;  /* 0x0000000803037824 */ /* 0x000fe200078e0202 */
[----:B------:R-:W-:-:S07]  /*22ec0*/  SHF.L.U32 R0, R0, 0x1f, RZ ;  /* 0x0000001f00007819 */ /* 0x000fce00000006ff */
.L_x_565:
[----:B0-----:R0:W1:Y:S02]  /*22ed0*/  SYNCS.PHASECHK.TRANS64.TRYWAIT P0, [R3+URZ], R0 ;  /* 0x00000000030075a7 */ /* 0x001064000800017f */
[----:B-1----:R-:W-:Y:S05]  /*22ee0*/  @!P0 NANOSLEEP.SYNCS 0x989680 ;  /* 0x009896800000895d */ /* 0x002fea0003900000 */
[----:B------:R-:W1:Y:S02]  /*22ef0*/  @!P0 SYNCS.PHASECHK.TRANS64 P0, [R3+URZ], R0 ;  /* 0x00000000030085a7 */ /* 0x000e64000800007f */
[----:B-1----:R-:W-:Y:S05]  /*22f00*/  @!P0 BRA `(.L_x_565) ;  /* 0xfffffffc00f08947 */ /* 0x002fea000383ffff */
.L_x_559:
[----:B------:R-:W-:Y:S05]  /*22f10*/  BSYNC B0 ;  /* 0x0000000000007941 */ /* 0x000fea0003800000 */
.L_x_558:
[----:B------:R-:W-:Y:S05]  /*22f20*/  EXIT ;  /* 0x000000000000794d */ /* 0x000fea0003800000 */
.L_x_17:
[----:B-1----:R1:W4:Y:S02]  /*22f30*/  SYNCS.PHASECHK.TRANS64.TRYWAIT P1, [R3+URZ], R0 ;  /* 0x00000000030075a7 */ /* 0x002324000802017f */
[----:B----4-:R-:W-:Y:S05]  /*22f40*/  @!P1 NANOSLEEP.SYNCS 0x989680 ;  /* 0x009896800000995d */ /* 0x010fea0003900000 */
[----:B------:R-:W4:Y:S02]  /*22f50*/  @!P1 SYNCS.PHASECHK.TRANS64 P1, [R3+URZ], R0 ;  /* 0x00000000030095a7 */ /* 0x000f24000802007f */
[----:B----4-:R-:W-:Y:S05]  /*22f60*/  @!P1 BRA `(.L_x_17) ;  /* 0xfffffffc00f09947 */ /* 0x010fea000383ffff */
[----:B------:R-:W-:Y:S05]  /*22f70*/  BRA `(.L_x_16) ;  /* 0xfffffde4002c7947 */ /* 0x000fea000383ffff */
.L_x_22:
[----:B-1----:R-:W-:-:S04]  /*22f80*/  IMAD.U32 R4, RZ, RZ, UR10 ;  /* 0x0000000aff047e24 */ /* 0x002fc8000f8e00ff */
[----:B------:R1:W2:Y:S03]  /*22f90*/  SYNCS.PHASECHK.TRANS64.TRYWAIT P1, [R4+URZ], R3 ;  /* 0x00000003040075a7 */ /* 0x0002a6000802017f */
[----:B--2---:R-:W-:Y:S05]  /*22fa0*/  @!P1 NANOSLEEP.SYNCS 0x989680 ;  /* 0x009896800000995d */ /* 0x004fea0003900000 */
[----:B------:R-:W2:Y:S02]  /*22fb0*/  @!P1 SYNCS.PHASECHK.TRANS64 P1, [R4+URZ], R3 ;  /* 0x00000003040095a7 */ /* 0x000ea4000802007f */
[----:B--2---:R-:W-:Y:S05]  /*22fc0*/  @!P1 BRA `(.L_x_22) ;  /* 0xfffffffc00ec9947 */ /* 0x004fea000383ffff */
[----:B------:R-:W-:Y:S05]  /*22fd0*/  BRA `(.L_x_21) ;  /* 0xfffffe5800a07947 */ /* 0x000fea000383ffff */
.L_x_545:
[----:B------:R-:W-:Y:S01]  /*22fe0*/  BSSY B1, `(.L_x_566) ;  /* 0x0000006000017945 */ /* 0x000fe20003800000 */
[----:B------:R-:W-:-:S07]  /*22ff0*/  MOV R15, 0xffffffff ;  /* 0xffffffff000f7802 */ /* 0x000fce0000000f00 */
[----:B------:R-:W-:Y:S05]  /*23000*/  WARPSYNC.COLLECTIVE R15, `(.L_x_567) ;  /* 0x000000000f0c7348 */ /* 0x000fea0003c00000 */
[----:B------:R-:W-:Y:S02]  /*23010*/  ELECT P6, UR62, PT ;  /* 0x00000000003e782f */ /* 0x000fe400038c0000 */
[----:B------:R-:W-:Y:S01]  /*23020*/  MOV R14, UR62 ;  /* 0x0000003e000e7c02 */ /* 0x000fe20008000f00 */
[----:B------:R-:W-:Y:S10]  /*23030*/  ENDCOLLECTIVE ;  /* 0x000000000000791b */ /* 0x000ff40003800000 */
.L_x_567:
[----:B------:R-:W-:Y:S05]  /*23040*/  BSYNC B1 ;  /* 0x0000000000017941 */ /* 0x000fea0003800000 */
.L_x_566:
[----:B------:R-:W-:Y:S05]  /*23050*/  BRA `(.L_x_568) ;  /* 0xffffffec00d47947 */ /* 0x000fea000383ffff */
.L_x_548:
[----:B-1----:R1:W2:Y:S02]  /*23060*/  SYNCS.PHASECHK.TRANS64.TRYWAIT P1, [R14+URZ+0x28], R11 ;  /* 0x0000280b0e0075a7 */ /* 0x0022a4000802017f */
[----:B--2---:R-:W-:Y:S05]  /*23070*/  @!P1 NANOSLEEP.SYNCS 0x989680 ;  /* 0x009896800000995d */ /* 0x004fea0003900000 */
[----:B------:R-:W2:Y:S02]  /*23080*/  @!P1 SYNCS.PHASECHK.TRANS64 P1, [R14+URZ+0x28], R11 ;  /* 0x0000280b0e0095a7 */ /* 0x000ea4000802007f */
[----:B--2---:R-:W-:Y:S05]  /*23090*/  @!P1 BRA `(.L_x_548) ;  /* 0xfffffffc00f09947 */ /* 0x004fea000383ffff */
[----:B------:R-:W-:Y:S05]  /*230a0*/  BRA `(.L_x_569) ;  /* 0xfffffff000087947 */ /* 0x000fea000383ffff */
.L_x_557:
[----:B------:R-:W-:Y:S01]  /*230b0*/  BSSY B0, `(.L_x_570) ;  /* 0x0000006000007945 */ /* 0x000fe20003800000 */
[----:B------:R-:W-:-:S07]  /*230c0*/  IMAD.MOV.U32 R15, RZ, RZ, -0x1 ;  /* 0xffffffffff0f7424 */ /* 0x000fce00078e00ff */
[----:B------:R-:W-:Y:S05]  /*230d0*/  WARPSYNC.COLLECTIVE R15, `(.L_x_571) ;  /* 0x000000000f0c7348 */ /* 0x000fea0003c00000 */
[----:B------:R-:W-:Y:S02]  /*230e0*/  ELECT P6, UR62, PT ;  /* 0x00000000003e782f */ /* 0x000fe400038c0000 */
[----:B------:R-:W-:Y:S01]  /*230f0*/  MOV R14, UR62 ;  /* 0x0000003e000e7c02 */ /* 0x000fe20008000f00 */
[----:B------:R-:W-:Y:S10]  /*23100*/  ENDCOLLECTIVE ;  /* 0x000000000000791b */ /* 0x000ff40003800000 */
.L_x_571:
[----:B------:R-:W-:Y:S05]  /*23110*/  BSYNC B0 ;  /* 0x0000000000007941 */ /* 0x000fea0003800000 */
.L_x_570:
[----:B------:R-:W-:Y:S05]  /*23120*/  BRA `(.L_x_572) ;  /* 0xfffffff800a47947 */ /* 0x000fea000383ffff */
.L_x_561:
[----:B0-----:R0:W1:Y:S02]  /*23130*/  SYNCS.PHASECHK.TRANS64.TRYWAIT P0, [R4+URZ], R3 ;  /* 0x00000003040075a7 */ /* 0x001064000800017f */
[----:B-1----:R-:W-:Y:S05]  /*23140*/  @!P0 NANOSLEEP.SYNCS 0x989680 ;  /* 0x009896800000895d */ /* 0x002fea0003900000 */
[----:B------:R-:W1:Y:S02]  /*23150*/  @!P0 SYNCS.PHASECHK.TRANS64 P0, [R4+URZ], R3 ;  /* 0x00000003040085a7 */ /* 0x000e64000800007f */
[----:B-1----:R-:W-:Y:S05]  /*23160*/  @!P0 BRA `(.L_x_561) ;  /* 0xfffffffc00f08947 */ /* 0x002fea000383ffff */
[----:B------:R-:W-:Y:S05]  /*23170*/  BRA `(.L_x_573) ;  /* 0xfffffff800cc7947 */ /* 0x000fea000383ffff */
.L_x_562:
[----:B0-----:R0:W1:Y:S02]  /*23180*/  SYNCS.PHASECHK.TRANS64.TRYWAIT P0, [R3+URZ], R0 ;  /* 0x00000000030075a7 */ /* 0x001064000800017f */
[----:B-1----:R-:W-:Y:S05]  /*23190*/  @!P0 NANOSLEEP.SYNCS 0x989680 ;  /* 0x009896800000895d */ /* 0x002fea0003900000 */
[----:B------:R-:W1:Y:S02]  /*231a0*/  @!P0 SYNCS.PHASECHK.TRANS64 P0, [R3+URZ], R0 ;  /* 0x00000000030085a7 */ /* 0x000e64000800007f */
[----:B-1----:R-:W-:Y:S05]  /*231b0*/  @!P0 BRA `(.L_x_562) ;  /* 0xfffffffc00f08947 */ /* 0x002fea000383ffff */
[----:B------:R-:W-:Y:S05]  /*231c0*/  BRA `(.L_x_574) ;  /* 0xfffffff800dc7947 */ /* 0x000fea000383ffff */
.L_x_563:
[----:B0-----:R0:W1:Y:S02]  /*231d0*/  SYNCS.PHASECHK.TRANS64.TRYWAIT P0, [R3+URZ], R0 ;  /* 0x00000000030075a7 */ /* 0x001064000800017f */
[----:B-1----:R-:W-:Y:S05]  /*231e0*/  @!P0 NANOSLEEP.SYNCS 0x989680 ;  /* 0x009896800000895d */ /* 0x002fea0003900000 */
[----:B------:R-:W1:Y:S02]  /*231f0*/  @!P0 SYNCS.PHASECHK.TRANS64 P0, [R3+URZ], R0 ;  /* 0x00000000030085a7 */ /* 0x000e64000800007f */
[----:B-1----:R-:W-:Y:S05]  /*23200*/  @!P0 BRA `(.L_x_563) ;  /* 0xfffffffc00f08947 */ /* 0x002fea000383ffff */
[----:B------:R-:W-:Y:S05]  /*23210*/  BRA `(.L_x_575) ;  /* 0xfffffff800ec7947 */ /* 0x000fea000383ffff */
.L_x_564:
[----:B0-----:R0:W1:Y:S02]  /*23220*/  SYNCS.PHASECHK.TRANS64.TRYWAIT P0, [R3+URZ], R0 ;  /* 0x00000000030075a7 */ /* 0x001064000800017f */
[----:B-1----:R-:W-:Y:S05]  /*23230*/  @!P0 NANOSLEEP.SYNCS 0x989680 ;  /* 0x009896800000895d */ /* 0x002fea0003900000 */
[----:B------:R-:W1:Y:S02]  /*23240*/  @!P0 SYNCS.PHASECHK.TRANS64 P0, [R3+URZ], R0 ;  /* 0x00000000030085a7 */ /* 0x000e64000800007f */
[----:B-1----:R-:W-:Y:S05]  /*23250*/  @!P0 BRA `(.L_x_564) ;  /* 0xfffffffc00f08947 */ /* 0x002fea000383ffff */
[----:B------:R-:W-:Y:S05]  /*23260*/  BRA `(.L_x_576) ;  /* 0xfffffff800fc7947 */ /* 0x000fea000383ffff */
.L_x_577:
[----:B------:R-:W-:-:S00]  /*23270*/  BRA `(.L_x_577) ;  /* 0xfffffffc00fc7947 */ /* 0x000fc0000383ffff */
[----:B------:R-:W-:-:S00]  /*23280*/  NOP ;  /* 0x0000000000007918 */ /* 0x000fc00000000000 */
[----:B------:R-:W-:-:S00]  /*23290*/  NOP ;  /* 0x0000000000007918 */ /* 0x000fc00000000000 */
[----:B------:R-:W-:-:S00]  /*232a0*/  NOP ;  /* 0x0000000000007918 */ /* 0x000fc00000000000 */
[----:B------:R-:W-:-:S00]  /*232b0*/  NOP ;  /* 0x0000000000007918 */ /* 0x000fc00000000000 */
[----:B------:R-:W-:-:S00]  /*232c0*/  NOP ;  /* 0x0000000000007918 */ /* 0x000fc00000000000 */
[----:B------:R-:W-:-:S00]  /*232d0*/  NOP ;  /* 0x0000000000007918 */ /* 0x000fc00000000000 */
[----:B------:R-:W-:-:S00]  /*232e0*/  NOP ;  /* 0x0000000000007918 */ /* 0x000fc00000000000 */
[----:B------:R-:W-:-:S00]  /*232f0*/  NOP ;  /* 0x0000000000007918 */ /* 0x000fc00000000000 */
.L_x_578:


//--------------------- .nv.global.init           --------------------------
	.section	.nv.global.init,"aw",@progbits
.nv.global.init:
	.type		$str$22,@object
	.size		$str$22,($str$23 - $str$22)
$str$22:
        /*0000*/ 	.byte	0x6b, 0x5f, 0x74, 0x69, 0x6c, 0x65, 0x5f, 0x63, 0x6f, 0x75, 0x6e, 0x74, 0x20, 0x3e, 0x3d, 0x20
        /*0010*/ 	.byte	0x31, 0x00
	.type		$str$23,@object
	.size		$str$23,(__unnamed_1 - $str$23)
$str$23:
        /*0012*/ 	.byte	0x2f, 0x74, 0x6d, 0x70, 0x2f, 0x63, 0x75, 0x74, 0x6c, 0x61, 0x73, 0x73, 0x5f, 0x73, 0x77, 0x65
        /*0022*/ 	.byte	0x65, 0x70, 0x5f, 0x73, 0x72, 0x63, 0x2f, 0x69, 0x6e, 0x63, 0x6c, 0x75, 0x64, 0x65, 0x2f, 0x63
        /*0032*/ 	.byte	0x75, 0x74, 0x6c, 0x61, 0x73, 0x73, 0x2f, 0x67, 0x65, 0x6d, 0x6d, 0x2f, 0x63, 0x6f, 0x6c, 0x6c
        /*0042*/ 	.byte	0x65, 0x63, 0x74, 0x69, 0x76, 0x65, 0x2f, 0x73, 0x6d, 0x39, 0x30, 0x5f, 0x6d, 0x6d, 0x61, 0x5f
        /*0052*/ 	.byte	0x74, 0x6d, 0x61, 0x5f, 0x67, 0x6d, 0x6d, 0x61, 0x5f, 0x73, 0x73, 0x5f, 0x77, 0x61, 0x72, 0x70
        /*0062*/ 	.byte	0x73, 0x70, 0x65, 0x63, 0x69, 0x61, 0x6c, 0x69, 0x7a, 0x65, 0x64, 0x2e, 0x68, 0x70, 0x70, 0x00
	.type		__unnamed_1,@object
	.size		__unnamed_1,(.L_0 - __unnamed_1)
__unnamed_1:
        /* <DEDUP_REMOVED lines=178> */
        /*0b92*/ 	.byte	0x5d, 0x00
.L_0:


//--------------------- .nv.shared._ZN7cutlass13device_kernelINS_4gemm6kernel13GemmUniversalIN4cute5tupleIJiiiiEEENS1_10collective13CollectiveMmaINS1_34MainloopSm90TmaGmmaWarpSpecializedILi5ENS5_IJNS4_1CILi1EEESB_SB_EEENS1_35KernelTmaWarpSpecializedCooperativeEEENS5_IJNSA_ILi256EEESF_NSA_ILi64EEEEEENS_10tfloat32_tENS5_IJlSB_lEEESI_SJ_NS4_8TiledMMAINS4_8MMA_AtomIJNS4_4SM904GMMA30MMA_64x256x8_F32TF32TF32_SS_TNILNSN_7ScaleInE1ELSP_1EEEEEENS4_6LayoutINS5_IJNSA_ILi2EEESB_SB_EEENS5_IJSB_NSA_ILi0EEESV_EEEEENS5_IJNS4_10UnderscoreESY_SY_EEEEENS4_13SM90_TMA_LOADENS4_14ComposedLayoutINS4_7SwizzleILi3ELi4ELi3EEENS4_18smem_ptr_flag_bitsILi32EEENSS_INS5_IJNSA_ILi8EEENSA_ILi32EEEEEENS5_IJS18_SB_EEEEEEEvNS4_8identityES11_S1C_vS1D_EENS_8epilogue10collective6detail29Sm90TmaWarpSpecializedAdapterINS1G_15DefaultEpilogueISI_SJ_SJ_NS1F_6thread17LinearCombinationISI_Li1EffLNS1K_9ScaleType4KindE0ELNS_15FloatRoundStyleE2ESI_EENS1_15EpilogueDefaultEEEEEvvEEEEvNT_6ParamsE --------------------------
	.section	.nv.shared._ZN7cutlass13device_kernelINS_4gemm6kernel13GemmUniversalIN4cute5tupleIJiiiiEEENS1_10collective13CollectiveMmaINS1_34MainloopSm90TmaGmmaWarpSpecializedILi5ENS5_IJNS4_1CILi1EEESB_SB_EEENS1_35KernelTmaWarpSpecializedCooperativeEEENS5_IJNSA_ILi256EEESF_NSA_ILi64EEEEEENS_10tfloat32_tENS5_IJlSB_lEEESI_SJ_NS4_8TiledMMAINS4_8MMA_AtomIJNS4_4SM904GMMA30MMA_64x256x8_F32TF32TF32_SS_TNILNSN_7ScaleInE1ELSP_1EEEEEENS4_6LayoutINS5_IJNSA_ILi2EEESB_SB_EEENS5_IJSB_NSA_ILi0EEESV_EEEEENS5_IJNS4_10UnderscoreESY_SY_EEEEENS4_13SM90_TMA_LOADENS4_14ComposedLayoutINS4_7SwizzleILi3ELi4ELi3EEENS4_18smem_ptr_flag_bitsILi32EEENSS_INS5_IJNSA_ILi8EEENSA_ILi32EEEEEENS5_IJS18_SB_EEEEEEEvNS4_8identityES11_S1C_vS1D_EENS_8epilogue10collective6detail29Sm90TmaWarpSpecializedAdapterINS1G_15DefaultEpilogueISI_SJ_SJ_NS1F_6thread17LinearCombinationISI_Li1EffLNS1K_9ScaleType4KindE0ELNS_15FloatRoundStyleE2ESI_EENS1_15EpilogueDefaultEEEEEvvEEEEvNT_6ParamsE,"aw",@nobits
	.sectionflags	@""
	.align	16
	.zero		1024


//--------------------- .nv.shared.reserved.0     --------------------------
	.section	.nv.shared.reserved.0,"aw",@nobits
	.weak		__nv_reservedSMEM_offset_0_alias
	.size		__nv_reservedSMEM_offset_0_alias, 0, 0
	.other		__nv_reservedSMEM_offset_0_alias,@"STO_CUDA_RESERVED_SHARED STV_DEFAULT"
__nv_reservedSMEM_offset_0_alias:
	.zero		0


//--------------------- .nv.global                --------------------------
	.section	.nv.global,"aw",@nobits
.nv.global:
	.type		_ZN39_INTERNAL_281c621e_4_k_cu_05576f27_65784cute1_E,@object
	.size		_ZN39_INTERNAL_281c621e_4_k_cu_05576f27_65784cute1_E,(_ZN39_INTERNAL_281c621e_4_k_cu_05576f27_65784cuda3std3__45__cpo6cbeginE - _ZN39_INTERNAL_281c621e_4_k_cu_05576f27_65784cute1_E)
_ZN39_INTERNAL_281c621e_4_k_cu_05576f27_65784cute1_E:
	.zero		1
	.type		_ZN39_INTERNAL_281c621e_4_k_cu_05576f27_65784cuda3std3__45__cpo6cbeginE,@object
	.size		_ZN39_INTERNAL_281c621e_4_k_cu_05576f27_65784cuda3std3__45__cpo6cbeginE,(_ZN39_INTERNAL_281c621e_4_k_cu_05576f27_65784cuda3std3__48in_placeE - _ZN39_INTERNAL_281c621e_4_k_cu_05576f27_65784cuda3std3__45__cpo6cbeginE)
_ZN39_INTERNAL_281c621e_4_k_cu_05576f27_65784cuda3std3__45__cpo6cbeginE:
	.zero		1
	.type		_ZN39_INTERNAL_281c621e_4_k_cu_05576f27_65784cuda3std3__48in_placeE,@object
	.size		_ZN39_INTERNAL_281c621e_4_k_cu_05576f27_65784cuda3std3__48in_placeE,(_ZN39_INTERNAL_281c621e_4_k_cu_05576f27_65784cuda3std6ranges3__45__cpo9iter_moveE - _ZN39_INTERNAL_281c621e_4_k_cu_05576f27_65784cuda3std3__48in_placeE)
_ZN39_INTERNAL_281c621e_4_k_cu_05576f27_65784cuda3std3__48in_placeE:
	.zero		1
	.type		_ZN39_INTERNAL_281c621e_4_k_cu_05576f27_65784cuda3std6ranges3__45__cpo9iter_moveE,@object
	.size		_ZN39_INTERNAL_281c621e_4_k_cu_05576f27_65784cuda3std6ranges3__45__cpo9iter_moveE,(_ZN39_INTERNAL_281c621e_4_k_cu_05576f27_65784cuda3std3__45__cpo5beginE - _ZN39_INTERNAL_281c621e_4_k_cu_05576f27_65784cuda3std6ranges3__45__cpo9iter_moveE)
_ZN39_INTERNAL_281c621e_4_k_cu_05576f27_65784cuda3std6ranges3__45__cpo9iter_moveE:
	.zero		1
	.type		_ZN39_INTERNAL_281c621e_4_k_cu_05576f27_65784cuda3std3__45__cpo5beginE,@object
	.size		_ZN39_INTERNAL_281c621e_4_k_cu_05576f27_65784cuda3std3__45__cpo5beginE,(_ZN39_INTERNAL_281c621e_4_k_cu_05576f27_65784cuda3std3__441_GLOBAL__N__281c621e_4_k_cu_05576f27_65786ignoreE - _ZN39_INTERNAL_281c621e_4_k_cu_05576f27_65784cuda3std3__45__cpo5beginE)
_ZN39_INTERNAL_281c621e_4_k_cu_05576f27_65784cuda3std3__45__cpo5beginE:
	.zero		1
	.type		_ZN39_INTERNAL_281c621e_4_k_cu_05576f27_65784cuda3std3__441_GLOBAL__N__281c621e_4_k_cu_05576f27_65786ignoreE,@object
	.size		_ZN39_INTERNAL_281c621e_4_k_cu_05576f27_65784cuda3std3__441_GLOBAL__N__281c621e_4_k_cu_05576f27_65786ignoreE,(_ZN39_INTERNAL_281c621e_4_k_cu_05576f27_65784cute7productE - _ZN39_INTERNAL_281c621e_4_k_cu_05576f27_65784cuda3std3__441_GLOBAL__N__281c621e_4_k_cu_05576f27_65786ignoreE)
_ZN39_INTERNAL_281c621e_4_k_cu_05576f27_65784cuda3std3__441_GLOBAL__N__281c621e_4_k_cu_05576f27_65786ignoreE:
	.zero		1
	.type		_ZN39_INTERNAL_281c621e_4_k_cu_05576f27_65784cute7productE,@object
	.size		_ZN39_INTERNAL_281c621e_4_k_cu_05576f27_65784cute7productE,(_ZN39_INTERNAL_281c621e_4_k_cu_05576f27_65784cuda3std3__45__cpo3endE - _ZN39_INTERNAL_281c621e_4_k_cu_05576f27_65784cute7productE)
_ZN39_INTERNAL_281c621e_4_k_cu_05576f27_65784cute7productE:
	.zero		1
	.type		_ZN39_INTERNAL_281c621e_4_k_cu_05576f27_65784cuda3std3__45__cpo3endE,@object
	.size		_ZN39_INTERNAL_281c621e_4_k_cu_05576f27_65784cuda3std3__45__cpo3endE,(_ZN39_INTERNAL_281c621e_4_k_cu_05576f27_65784cuda3std3__419piecewise_constructE - _ZN39_INTERNAL_281c621e_4_k_cu_05576f27_65784cuda3std3__45__cpo3endE)
_ZN39_INTERNAL_281c621e_4_k_cu_05576f27_65784cuda3std3__45__cpo3endE:
	.zero		1
	.type		_ZN39_INTERNAL_281c621e_4_k_cu_05576f27_65784cuda3std3__419piecewise_constructE,@object
	.size		_ZN39_INTERNAL_281c621e_4_k_cu_05576f27_65784cuda3std3__419piecewise_constructE,(_ZN39_INTERNAL_281c621e_4_k_cu_05576f27_65784cuda3std3__45__cpo4cendE - _ZN39_INTERNAL_281c621e_4_k_cu_05576f27_65784cuda3std3__419piecewise_constructE)
_ZN39_INTERNAL_281c621e_4_k_cu_05576f27_65784cuda3std3__419piecewise_constructE:
	.zero		1
	.type		_ZN39_INTERNAL_281c621e_4_k_cu_05576f27_65784cuda3std3__45__cpo4cendE,@object
	.size		_ZN39_INTERNAL_281c621e_4_k_cu_05576f27_65784cuda3std3__45__cpo4cendE,(_ZN39_INTERNAL_281c621e_4_k_cu_05576f27_65784cuda3std6ranges3__45__cpo4swapE - _ZN39_INTERNAL_281c621e_4_k_cu_05576f27_65784cuda3std3__45__cpo4cendE)
_ZN39_INTERNAL_281c621e_4_k_cu_05576f27_65784cuda3std3__45__cpo4cendE:
	.zero		1
	.type		_ZN39_INTERNAL_281c621e_4_k_cu_05576f27_65784cuda3std6ranges3__45__cpo4swapE,@object
	.size		_ZN39_INTERNAL_281c621e_4_k_cu_05576f27_65784cuda3std6ranges3__45__cpo4swapE,(.L_8 - _ZN39_INTERNAL_281c621e_4_k_cu_05576f27_65784cuda3std6ranges3__45__cpo4swapE)
_ZN39_INTERNAL_281c621e_4_k_cu_05576f27_65784cuda3std6ranges3__45__cpo4swapE:
	.zero		1
.L_8:


//--------------------- .nv.constant0._ZN7cutlass13device_kernelINS_4gemm6kernel13GemmUniversalIN4cute5tupleIJiiiiEEENS1_10collective13CollectiveMmaINS1_34MainloopSm90TmaGmmaWarpSpecializedILi5ENS5_IJNS4_1CILi1EEESB_SB_EEENS1_35KernelTmaWarpSpecializedCooperativeEEENS5_IJNSA_ILi256EEESF_NSA_ILi64EEEEEENS_10tfloat32_tENS5_IJlSB_lEEESI_SJ_NS4_8TiledMMAINS4_8MMA_AtomIJNS4_4SM904GMMA30MMA_64x256x8_F32TF32TF32_SS_TNILNSN_7ScaleInE1ELSP_1EEEEEENS4_6LayoutINS5_IJNSA_ILi2EEESB_SB_EEENS5_IJSB_NSA_ILi0EEESV_EEEEENS5_IJNS4_10UnderscoreESY_SY_EEEEENS4_13SM90_TMA_LOADENS4_14ComposedLayoutINS4_7SwizzleILi3ELi4ELi3EEENS4_18smem_ptr_flag_bitsILi32EEENSS_INS5_IJNSA_ILi8EEENSA_ILi32EEEEEENS5_IJS18_SB_EEEEEEEvNS4_8identityES11_S1C_vS1D_EENS_8epilogue10collective6detail29Sm90TmaWarpSpecializedAdapterINS1G_15DefaultEpilogueISI_SJ_SJ_NS1F_6thread17LinearCombinationISI_Li1EffLNS1K_9ScaleType4KindE0ELNS_15FloatRoundStyleE2ESI_EENS1_15EpilogueDefaultEEEEEvvEEEEvNT_6ParamsE --------------------------
	.section	.nv.constant0._ZN7cutlass13device_kernelINS_4gemm6kernel13GemmUniversalIN4cute5tupleIJiiiiEEENS1_10collective13CollectiveMmaINS1_34MainloopSm90TmaGmmaWarpSpecializedILi5ENS5_IJNS4_1CILi1EEESB_SB_EEENS1_35KernelTmaWarpSpecializedCooperativeEEENS5_IJNSA_ILi256EEESF_NSA_ILi64EEEEEENS_10tfloat32_tENS5_IJlSB_lEEESI_SJ_NS4_8TiledMMAINS4_8MMA_AtomIJNS4_4SM904GMMA30MMA_64x256x8_F32TF32TF32_SS_TNILNSN_7ScaleInE1ELSP_1EEEEEENS4_6LayoutINS5_IJNSA_ILi2EEESB_SB_EEENS5_IJSB_NSA_ILi0EEESV_EEEEENS5_IJNS4_10UnderscoreESY_SY_EEEEENS4_13SM90_TMA_LOADENS4_14ComposedLayoutINS4_7SwizzleILi3ELi4ELi3EEENS4_18smem_ptr_flag_bitsILi32EEENSS_INS5_IJNSA_ILi8EEENSA_ILi32EEEEEENS5_IJS18_SB_EEEEEEEvNS4_8identityES11_S1C_vS1D_EENS_8epilogue10collective6detail29Sm90TmaWarpSpecializedAdapterINS1G_15DefaultEpilogueISI_SJ_SJ_NS1F_6thread17LinearCombinationISI_Li1EffLNS1K_9ScaleType4KindE0ELNS_15FloatRoundStyleE2ESI_EENS1_15EpilogueDefaultEEEEEvvEEEEvNT_6ParamsE,"a",@progbits
	.sectionflags	@""
	.align	4
.nv.constant0._ZN7cutlass13device_kernelINS_4gemm6kernel13GemmUniversalIN4cute5tupleIJiiiiEEENS1_10collective13CollectiveMmaINS1_34MainloopSm90TmaGmmaWarpSpecializedILi5ENS5_IJNS4_1CILi1EEESB_SB_EEENS1_35KernelTmaWarpSpecializedCooperativeEEENS5_IJNSA_ILi256EEESF_NSA_ILi64EEEEEENS_10tfloat32_tENS5_IJlSB_lEEESI_SJ_NS4_8TiledMMAINS4_8MMA_AtomIJNS4_4SM904GMMA30MMA_64x256x8_F32TF32TF32_SS_TNILNSN_7ScaleInE1ELSP_1EEEEEENS4_6LayoutINS5_IJNSA_ILi2EEESB_SB_EEENS5_IJSB_NSA_ILi0EEESV_EEEEENS5_IJNS4_10UnderscoreESY_SY_EEEEENS4_13SM90_TMA_LOADENS4_14ComposedLayoutINS4_7SwizzleILi3ELi4ELi3EEENS4_18smem_ptr_flag_bitsILi32EEENSS_INS5_IJNSA_ILi8EEENSA_ILi32EEEEEENS5_IJS18_SB_EEEEEEEvNS4_8identityES11_S1C_vS1D_EENS_8epilogue10collective6detail29Sm90TmaWarpSpecializedAdapterINS1G_15DefaultEpilogueISI_SJ_SJ_NS1F_6thread17LinearCombinationISI_Li1EffLNS1K_9ScaleType4KindE0ELNS_15FloatRoundStyleE2ESI_EENS1_15EpilogueDefaultEEEEEvvEEEEvNT_6ParamsE:
	.zero		1664


//--------------------- SYMBOLS --------------------------

	.type		.nv.reservedSmem.offset0,@object
	.size		.nv.reservedSmem.offset0,0x4
	.type		__assertfail,@function
